	.target	sm_100a

	.elftype	@"ET_EXEC"


//--------------------- .note.nv.tkinfo           --------------------------
	.section	.note.nv.tkinfo,"",@"SHT_NOTE"
	.sectionflags	@"SHF_NOTE_NV_TKINFO"
	.tkinfo
        /*0018*/ 	.word	0x00000002
        /*0030*/ 	.string	""
        /*0030*/ 	.string	"ptxas"
        /*0030*/ 	.string	"Cuda compilation tools, release 13.0, V13.0.88"
        /*0030*/ 	.string	"Build cuda_13.0.r13.0/compiler.36424714_0"
        /*0030*/ 	.string	"-arch sm_100a -m 64 "



//--------------------- .note.nv.cuinfo           --------------------------
	.section	.note.nv.cuinfo,"",@"SHT_NOTE"
	.sectionflags	@"SHF_NOTE_NV_CUINFO"
        /*0018*/ 	.short	0x0002
        /*001a*/ 	.short	0x0064
        /*001c*/ 	.short	0x0082
	.zero		2


//--------------------- .nv.info                  --------------------------
	.section	.nv.info,"",@"SHT_CUDA_INFO"
	.align	4


	//----- nvinfo : EIATTR_REGCOUNT
	.align		4
        /*0000*/ 	.byte	0x04, 0x2f
        /*0002*/ 	.short	(.L_19 - .L_18)
	.align		4
.L_18:
        /*0004*/ 	.word	index@(_ZN7cutlass13device_kernelINS_4gemm6kernel13GemmUniversalIN4cute5tupleIJiiiiEEENS1_10collective13CollectiveMmaINS1_35MainloopSm100TmaUmmaWarpSpecializedILi8ELi2ELi4ENS5_IJNS4_1CILi2EEENSA_ILi1EEESC_EEEEENS5_IJNSA_ILi128EEENSA_ILi64EEESG_EEEfNS5_IJlSC_lEEEfSI_NS4_8TiledMMAINS4_8MMA_AtomIJNS4_23SM100_MMA_TF32_2x1SM_SSINS_10tfloat32_tESM_fLi128ELi64ELNS4_4UMMA5MajorE0ELSO_0ELNSN_7ScaleInE0ELSP_0EEEEEENS4_6LayoutINS5_IJSC_SC_SC_EEENS5_IJNSA_ILi0EEESU_SU_EEEEENS5_IJNS4_10UnderscoreESX_SX_EEEEENS4_18SM100_TMA_2SM_LOADENS4_14ComposedLayoutINS4_7SwizzleILi3ELi4ELi3EEENS4_18smem_ptr_flag_bitsILi32EEENSS_INS5_IJNSA_ILi8EEENSA_ILi32EEEEEENS5_IJS17_SC_EEEEEEEvNS4_8identityES10_S1B_vS1C_EENS_8epilogue10collective18CollectiveEpilogueINS1E_23Sm100TmaWarpSpecializedILi3ELi2ELi16ELb1ELb0EEEJNS5_IJSG_SG_SG_EEENS5_IJNSS_ISG_SC_EENSS_INS5_IJNSA_ILi16EEESB_EEENS5_IJSC_S17_EEEEEEEEfSI_fSI_NS1E_6fusion15FusionCallbacksIS1I_NS1Q_17LinearCombinationIffffLNS_15FloatRoundStyleE2EEES1J_S1P_JEEENS4_5SM1004TMEM4LOAD26SM100_TMEM_LOAD_32dp32b16xENS4_13SM90_TMA_LOADENS11_INS12_ILi2ELi4ELi3EEES15_NSS_INS5_IJS16_S1L_EEENS5_IJS1L_SC_EEEEEEENS4_39AutoVectorizingCopyWithAssumedAlignmentILi128EEENS4_14SM90_TMA_STOREES25_S27_S27_EEEvvEEEEvNT_6ParamsE)
        /*0008*/ 	.word	0x0000005f


	//----- nvinfo : EIATTR_FRAME_SIZE
	.align		4
.L_19:
        /*000c*/ 	.byte	0x04, 0x11
        /*000e*/ 	.short	(.L_21 - .L_20)
	.align		4
.L_20:
        /*0010*/ 	.word	index@($__internal_2_$__cuda_sm10x_tcgen05_guardrail_trap_unallocated_columns_being_dealloced)
        /*0014*/ 	.word	0x00000000


	//----- nvinfo : EIATTR_FRAME_SIZE
	.align		4
.L_21:
        /*0018*/ 	.byte	0x04, 0x11
        /*001a*/ 	.short	(.L_23 - .L_22)
	.align		4
.L_22:
        /*001c*/ 	.word	index@($__internal_1_$__cuda_sm10x_tcgen05_guardrail_trap_phase_invalid_during_alloc)
        /*0020*/ 	.word	0x00000000


	//----- nvinfo : EIATTR_FRAME_SIZE
	.align		4
.L_23:
        /*0024*/ 	.byte	0x04, 0x11
        /*0026*/ 	.short	(.L_25 - .L_24)
	.align		4
.L_24:
        /*0028*/ 	.word	index@($__internal_0_$__cuda_sm10x_tcgen05_guardrail_trap_col_being_dealloced_not_returned_by_alloc)
        /*002c*/ 	.word	0x00000000


	//----- nvinfo : EIATTR_FRAME_SIZE
	.align		4
.L_25:
        /*0030*/ 	.byte	0x04, 0x11
        /*0032*/ 	.short	(.L_27 - .L_26)
	.align		4
.L_26:
        /*0034*/ 	.word	index@(_ZN7cutlass13device_kernelINS_4gemm6kernel13GemmUniversalIN4cute5tupleIJiiiiEEENS1_10collective13CollectiveMmaINS1_35MainloopSm100TmaUmmaWarpSpecializedILi8ELi2ELi4ENS5_IJNS4_1CILi2EEENSA_ILi1EEESC_EEEEENS5_IJNSA_ILi128EEENSA_ILi64EEESG_EEEfNS5_IJlSC_lEEEfSI_NS4_8TiledMMAINS4_8MMA_AtomIJNS4_23SM100_MMA_TF32_2x1SM_SSINS_10tfloat32_tESM_fLi128ELi64ELNS4_4UMMA5MajorE0ELSO_0ELNSN_7ScaleInE0ELSP_0EEEEEENS4_6LayoutINS5_IJSC_SC_SC_EEENS5_IJNSA_ILi0EEESU_SU_EEEEENS5_IJNS4_10UnderscoreESX_SX_EEEEENS4_18SM100_TMA_2SM_LOADENS4_14ComposedLayoutINS4_7SwizzleILi3ELi4ELi3EEENS4_18smem_ptr_flag_bitsILi32EEENSS_INS5_IJNSA_ILi8EEENSA_ILi32EEEEEENS5_IJS17_SC_EEEEEEEvNS4_8identityES10_S1B_vS1C_EENS_8epilogue10collective18CollectiveEpilogueINS1E_23Sm100TmaWarpSpecializedILi3ELi2ELi16ELb1ELb0EEEJNS5_IJSG_SG_SG_EEENS5_IJNSS_ISG_SC_EENSS_INS5_IJNSA_ILi16EEESB_EEENS5_IJSC_S17_EEEEEEEEfSI_fSI_NS1E_6fusion15FusionCallbacksIS1I_NS1Q_17LinearCombinationIffffLNS_15FloatRoundStyleE2EEES1J_S1P_JEEENS4_5SM1004TMEM4LOAD26SM100_TMEM_LOAD_32dp32b16xENS4_13SM90_TMA_LOADENS11_INS12_ILi2ELi4ELi3EEES15_NSS_INS5_IJS16_S1L_EEENS5_IJS1L_SC_EEEEEEENS4_39AutoVectorizingCopyWithAssumedAlignmentILi128EEENS4_14SM90_TMA_STOREES25_S27_S27_EEEvvEEEEvNT_6ParamsE)
        /*0038*/ 	.word	0x00000000


	//----- nvinfo : EIATTR_MIN_STACK_SIZE
	.align		4
.L_27:
        /*003c*/ 	.byte	0x04, 0x12
        /*003e*/ 	.short	(.L_29 - .L_28)
	.align		4
.L_28:
        /*0040*/ 	.word	index@(_ZN7cutlass13device_kernelINS_4gemm6kernel13GemmUniversalIN4cute5tupleIJiiiiEEENS1_10collective13CollectiveMmaINS1_35MainloopSm100TmaUmmaWarpSpecializedILi8ELi2ELi4ENS5_IJNS4_1CILi2EEENSA_ILi1EEESC_EEEEENS5_IJNSA_ILi128EEENSA_ILi64EEESG_EEEfNS5_IJlSC_lEEEfSI_NS4_8TiledMMAINS4_8MMA_AtomIJNS4_23SM100_MMA_TF32_2x1SM_SSINS_10tfloat32_tESM_fLi128ELi64ELNS4_4UMMA5MajorE0ELSO_0ELNSN_7ScaleInE0ELSP_0EEEEEENS4_6LayoutINS5_IJSC_SC_SC_EEENS5_IJNSA_ILi0EEESU_SU_EEEEENS5_IJNS4_10UnderscoreESX_SX_EEEEENS4_18SM100_TMA_2SM_LOADENS4_14ComposedLayoutINS4_7SwizzleILi3ELi4ELi3EEENS4_18smem_ptr_flag_bitsILi32EEENSS_INS5_IJNSA_ILi8EEENSA_ILi32EEEEEENS5_IJS17_SC_EEEEEEEvNS4_8identityES10_S1B_vS1C_EENS_8epilogue10collective18CollectiveEpilogueINS1E_23Sm100TmaWarpSpecializedILi3ELi2ELi16ELb1ELb0EEEJNS5_IJSG_SG_SG_EEENS5_IJNSS_ISG_SC_EENSS_INS5_IJNSA_ILi16EEESB_EEENS5_IJSC_S17_EEEEEEEEfSI_fSI_NS1E_6fusion15FusionCallbacksIS1I_NS1Q_17LinearCombinationIffffLNS_15FloatRoundStyleE2EEES1J_S1P_JEEENS4_5SM1004TMEM4LOAD26SM100_TMEM_LOAD_32dp32b16xENS4_13SM90_TMA_LOADENS11_INS12_ILi2ELi4ELi3EEES15_NSS_INS5_IJS16_S1L_EEENS5_IJS1L_SC_EEEEEEENS4_39AutoVectorizingCopyWithAssumedAlignmentILi128EEENS4_14SM90_TMA_STOREES25_S27_S27_EEEvvEEEEvNT_6ParamsE)
        /*0044*/ 	.word	0x00000000
.L_29:


//--------------------- .nv.compat                --------------------------
	.section	.nv.compat,"",@"SHT_CUDA_COMPAT_INFO"
	.align	4
        /*0000*/ 	.byte	0x02, 0x09, 0x01, 0x00, 0x02, 0x02, 0x02, 0x00, 0x02, 0x05, 0x05, 0x00, 0x03, 0x07, 0x01, 0x01
        /*0010*/ 	.byte	0x02, 0x03, 0x01, 0x00, 0x02, 0x06, 0x01, 0x00, 0x04, 0x0b, 0x08, 0x00, 0x09, 0x00, 0x00, 0x00
        /*0020*/ 	.byte	0x00, 0x00, 0x00, 0x00


//--------------------- .nv.info._ZN7cutlass13device_kernelINS_4gemm6kernel13GemmUniversalIN4cute5tupleIJiiiiEEENS1_10collective13CollectiveMmaINS1_35MainloopSm100TmaUmmaWarpSpecializedILi8ELi2ELi4ENS5_IJNS4_1CILi2EEENSA_ILi1EEESC_EEEEENS5_IJNSA_ILi128EEENSA_ILi64EEESG_EEEfNS5_IJlSC_lEEEfSI_NS4_8TiledMMAINS4_8MMA_AtomIJNS4_23SM100_MMA_TF32_2x1SM_SSINS_10tfloat32_tESM_fLi128ELi64ELNS4_4UMMA5MajorE0ELSO_0ELNSN_7ScaleInE0ELSP_0EEEEEENS4_6LayoutINS5_IJSC_SC_SC_EEENS5_IJNSA_ILi0EEESU_SU_EEEEENS5_IJNS4_10UnderscoreESX_SX_EEEEENS4_18SM100_TMA_2SM_LOADENS4_14ComposedLayoutINS4_7SwizzleILi3ELi4ELi3EEENS4_18smem_ptr_flag_bitsILi32EEENSS_INS5_IJNSA_ILi8EEENSA_ILi32EEEEEENS5_IJS17_SC_EEEEEEEvNS4_8identityES10_S1B_vS1C_EENS_8epilogue10collective18CollectiveEpilogueINS1E_23Sm100TmaWarpSpecializedILi3ELi2ELi16ELb1ELb0EEEJNS5_IJSG_SG_SG_EEENS5_IJNSS_ISG_SC_EENSS_INS5_IJNSA_ILi16EEESB_EEENS5_IJSC_S17_EEEEEEEEfSI_fSI_NS1E_6fusion15FusionCallbacksIS1I_NS1Q_17LinearCombinationIffffLNS_15FloatRoundStyleE2EEES1J_S1P_JEEENS4_5SM1004TMEM4LOAD26SM100_TMEM_LOAD_32dp32b16xENS4_13SM90_TMA_LOADENS11_INS12_ILi2ELi4ELi3EEES15_NSS_INS5_IJS16_S1L_EEENS5_IJS1L_SC_EEEEEEENS4_39AutoVectorizingCopyWithAssumedAlignmentILi128EEENS4_14SM90_TMA_STOREES25_S27_S27_EEEvvEEEEvNT_6ParamsE --------------------------
	.section	.nv.info._ZN7cutlass13device_kernelINS_4gemm6kernel13GemmUniversalIN4cute5tupleIJiiiiEEENS1_10collective13CollectiveMmaINS1_35MainloopSm100TmaUmmaWarpSpecializedILi8ELi2ELi4ENS5_IJNS4_1CILi2EEENSA_ILi1EEESC_EEEEENS5_IJNSA_ILi128EEENSA_ILi64EEESG_EEEfNS5_IJlSC_lEEEfSI_NS4_8TiledMMAINS4_8MMA_AtomIJNS4_23SM100_MMA_TF32_2x1SM_SSINS_10tfloat32_tESM_fLi128ELi64ELNS4_4UMMA5MajorE0ELSO_0ELNSN_7ScaleInE0ELSP_0EEEEEENS4_6LayoutINS5_IJSC_SC_SC_EEENS5_IJNSA_ILi0EEESU_SU_EEEEENS5_IJNS4_10UnderscoreESX_SX_EEEEENS4_18SM100_TMA_2SM_LOADENS4_14ComposedLayoutINS4_7SwizzleILi3ELi4ELi3EEENS4_18smem_ptr_flag_bitsILi32EEENSS_INS5_IJNSA_ILi8EEENSA_ILi32EEEEEENS5_IJS17_SC_EEEEEEEvNS4_8identityES10_S1B_vS1C_EENS_8epilogue10collective18CollectiveEpilogueINS1E_23Sm100TmaWarpSpecializedILi3ELi2ELi16ELb1ELb0EEEJNS5_IJSG_SG_SG_EEENS5_IJNSS_ISG_SC_EENSS_INS5_IJNSA_ILi16EEESB_EEENS5_IJSC_S17_EEEEEEEEfSI_fSI_NS1E_6fusion15FusionCallbacksIS1I_NS1Q_17LinearCombinationIffffLNS_15FloatRoundStyleE2EEES1J_S1P_JEEENS4_5SM1004TMEM4LOAD26SM100_TMEM_LOAD_32dp32b16xENS4_13SM90_TMA_LOADENS11_INS12_ILi2ELi4ELi3EEES15_NSS_INS5_IJS16_S1L_EEENS5_IJS1L_SC_EEEEEEENS4_39AutoVectorizingCopyWithAssumedAlignmentILi128EEENS4_14SM90_TMA_STOREES25_S27_S27_EEEvvEEEEvNT_6ParamsE,"",@"SHT_CUDA_INFO"
	.sectionflags	@""
	.align	4


	//----- nvinfo : EIATTR_CUDA_API_VERSION
	.align		4
        /*0000*/ 	.byte	0x04, 0x37
        /*0002*/ 	.short	(.L_31 - .L_30)
.L_30:
        /*0004*/ 	.word	0x00000082


	//----- nvinfo : EIATTR_KPARAM_INFO
	.align		4
.L_31:
        /*0008*/ 	.byte	0x04, 0x17
        /*000a*/ 	.short	(.L_33 - .L_32)
.L_32:
        /*000c*/ 	.word	0x00000000
        /*0010*/ 	.short	0x0000
        /*0012*/ 	.short	0x0000
        /*0014*/ 	.byte	0x00, 0xf0, 0x01, 0x20


	//----- nvinfo : EIATTR_AT_ENTRY_FRAGMENTS
	.align		4
.L_33:
        /*0018*/ 	.byte	0x04, 0x4f
        /*001a*/ 	.short	(.L_35 - .L_34)


	//   ....[0]....
.L_34:
        /*001c*/ 	.word	0x00000007


	//----- nvinfo : EIATTR_RESERVED_SMEM_USED
	.align		4
.L_35:
        /*0020*/ 	.byte	0x01, 0x41
	.zero		2


	//----- nvinfo : EIATTR_SPARSE_MMA_MASK
	.align		4
        /*0024*/ 	.byte	0x03, 0x50
        /*0026*/ 	.short	0x0000


	//----- nvinfo : EIATTR_TCGEN05_2CTA_USED
	.align		4
        /*0028*/ 	.byte	0x01, 0x52
	.zero		2


	//----- nvinfo : EIATTR_MAXREG_COUNT
	.align		4
        /*002c*/ 	.byte	0x03, 0x1b
        /*002e*/ 	.short	0x00ff


	//----- nvinfo : EIATTR_NUM_BARRIERS
	.align		4
        /*0030*/ 	.byte	0x02, 0x4c
        /*0032*/ 	.byte	0x07
	.zero		1


	//----- nvinfo : EIATTR_EXTERNS
	.align		4
        /*0034*/ 	.byte	0x04, 0x0f
        /*0036*/ 	.short	(.L_37 - .L_36)


	//   ....[0]....
	.align		4
.L_36:
        /*0038*/ 	.word	index@(__assertfail)


	//----- nvinfo : EIATTR_MERCURY_ISA_VERSION
	.align		4
.L_37:
        /*003c*/ 	.byte	0x03, 0x5f
        /*003e*/ 	.short	0x0101


	//----- nvinfo : EIATTR_INT_WARP_WIDE_INSTR_OFFSETS
	.align		4
        /*0040*/ 	.byte	0x04, 0x31
        /*0042*/ 	.short	(.L_39 - .L_38)


	//   ....[0]....
.L_38:
        /*0044*/ 	.word	0x00000d70


	//   ....[1]....
        /*0048*/ 	.word	0x00000e10


	//   ....[2]....
        /*004c*/ 	.word	0x000022d0


	//   ....[3]....
        /*0050*/ 	.word	0x000045a0


	//   ....[4]....
        /*0054*/ 	.word	0x000045d0


	//   ....[5]....
        /*0058*/ 	.word	0x00004620


	//   ....[6]....
        /*005c*/ 	.word	0x00004f00


	//   ....[7]....
        /*0060*/ 	.word	0x00004f70


	//   ....[8]....
        /*0064*/ 	.word	0x00005070


	//   ....[9]....
        /*0068*/ 	.word	0x00005250


	//   ....[10]....
        /*006c*/ 	.word	0x00005300


	//   ....[11]....
        /*0070*/ 	.word	0x00005420


	//----- nvinfo : EIATTR_COOP_GROUP_MASK_REGIDS
	.align		4
.L_39:
        /*0074*/ 	.byte	0x04, 0x29
        /*0076*/ 	.short	(.L_41 - .L_40)


	//   ....[0]....
.L_40:
        /*0078*/ 	.word	0xffffffff


	//   ....[1]....
        /*007c*/ 	.word	0xffffffff


	//   ....[2]....
        /*0080*/ 	.word	0xffffffff


	//   ....[3]....
        /*0084*/ 	.word	0xffffffff


	//   ....[4]....
        /*0088*/ 	.word	0xffffffff


	//   ....[5]....
        /*008c*/ 	.word	0xffffffff


	//   ....[6]....
        /*0090*/ 	.word	0xffffffff


	//   ....[7]....
        /*0094*/ 	.word	0xffffffff


	//   ....[8]....
        /*0098*/ 	.word	0xffffffff


	//   ....[9]....
        /*009c*/ 	.word	0xffffffff


	//   ....[10]....
        /*00a0*/ 	.word	0xffffffff


	//   ....[11]....
        /*00a4*/ 	.word	0xffffffff


	//   ....[12]....
        /*00a8*/ 	.word	0xffffffff


	//   ....[13]....
        /*00ac*/ 	.word	0xffffffff


	//----- nvinfo : EIATTR_COOP_GROUP_INSTR_OFFSETS
	.align		4
.L_41:
        /*00b0*/ 	.byte	0x04, 0x28
        /*00b2*/ 	.short	(.L_43 - .L_42)


	//   ....[0]....
.L_42:
        /*00b4*/ 	.word	0x000000c0


	//   ....[1]....
        /*00b8*/ 	.word	0x00000500


	//   ....[2]....
        /*00bc*/ 	.word	0x00000700


	//   ....[3]....
        /*00c0*/ 	.word	0x00000870


	//   ....[4]....
        /*00c4*/ 	.word	0x00000960


	//   ....[5]....
        /*00c8*/ 	.word	0x00000ac0


	//   ....[6]....
        /*00cc*/ 	.word	0x00000c50


	//   ....[7]....
        /*00d0*/ 	.word	0x00000e90


	//   ....[8]....
        /*00d4*/ 	.word	0x000021b0


	//   ....[9]....
        /*00d8*/ 	.word	0x000031d0


	//   ....[10]....
        /*00dc*/ 	.word	0x000036a0


	//   ....[11]....
        /*00e0*/ 	.word	0x000036d0


	//   ....[12]....
        /*00e4*/ 	.word	0x000044b0


	//   ....[13]....
        /*00e8*/ 	.word	0x000046c0


	//----- nvinfo : EIATTR_VRC_CTA_INIT_COUNT
	.align		4
.L_43:
        /*00ec*/ 	.byte	0x02, 0x4a
        /*00ee*/ 	.byte	0x80
	.zero		1


	//----- nvinfo : EIATTR_SYSCALL_OFFSETS
	.align		4
        /*00f0*/ 	.byte	0x04, 0x46
        /*00f2*/ 	.short	(.L_45 - .L_44)


	//   ....[0]....
.L_44:
        /*00f4*/ 	.word	0x00006000


	//   ....[1]....
        /*00f8*/ 	.word	0x000060f0


	//   ....[2]....
        /*00fc*/ 	.word	0x00006930


	//   ....[3]....
        /*0100*/ 	.word	0x00007140


	//----- nvinfo : EIATTR_MBARRIER_INSTR_OFFSETS
	.align		4
.L_45:
        /*0104*/ 	.byte	0x04, 0x39
        /*0106*/ 	.short	(.L_47 - .L_46)


	//   ....[0]....
.L_46:
        /*0108*/ 	.word	0x000005f0
        /*010c*/ 	.word	0x000000ff
        /*0110*/ 	.word	0x00000000
        /*0114*/ 	.short	0x0100
        /*0116*/ 	.byte	0x08
	.zero		1


	//   ....[1]....
        /*0118*/ 	.word	0x00000600
        /*011c*/ 	.word	0x000000ff
        /*0120*/ 	.word	0x00000040
        /*0124*/ 	.short	0x0100
        /*0126*/ 	.byte	0x08
	.zero		1


	//   ....[2]....
        /*0128*/ 	.word	0x00000610
        /*012c*/ 	.word	0x000000ff
        /*0130*/ 	.word	0x00000008
        /*0134*/ 	.short	0x0100
        /*0136*/ 	.byte	0x08
	.zero		1


	//   ....[3]....
        /*0138*/ 	.word	0x00000620
        /*013c*/ 	.word	0x000000ff
        /*0140*/ 	.word	0x00000048
        /*0144*/ 	.short	0x0100
        /*0146*/ 	.byte	0x08
	.zero		1


	//   ....[4]....
        /*0148*/ 	.word	0x00000630
        /*014c*/ 	.word	0x000000ff
        /*0150*/ 	.word	0x00000010
        /*0154*/ 	.short	0x0100
        /*0156*/ 	.byte	0x08
	.zero		1


	//   ....[5]....
        /*0158*/ 	.word	0x00000640
        /*015c*/ 	.word	0x000000ff
        /*0160*/ 	.word	0x00000050
        /*0164*/ 	.short	0x0100
        /*0166*/ 	.byte	0x08
	.zero		1


	//   ....[6]....
        /*0168*/ 	.word	0x00000650
        /*016c*/ 	.word	0x000000ff
        /*0170*/ 	.word	0x00000018
        /*0174*/ 	.short	0x0100
        /*0176*/ 	.byte	0x08
	.zero		1


	//   ....[7]....
        /*0178*/ 	.word	0x00000660
        /*017c*/ 	.word	0x000000ff
        /*0180*/ 	.word	0x00000058
        /*0184*/ 	.short	0x0100
        /*0186*/ 	.byte	0x08
	.zero		1


	//   ....[8]....
        /*0188*/ 	.word	0x00000670
        /*018c*/ 	.word	0x000000ff
        /*0190*/ 	.word	0x00000020
        /*0194*/ 	.short	0x0100
        /*0196*/ 	.byte	0x08
	.zero		1


	//   ....[9]....
        /*0198*/ 	.word	0x00000680
        /*019c*/ 	.word	0x000000ff
        /*01a0*/ 	.word	0x00000060
        /*01a4*/ 	.short	0x0100
        /*01a6*/ 	.byte	0x08
	.zero		1


	//   ....[10]....
        /*01a8*/ 	.word	0x00000690
        /*01ac*/ 	.word	0x000000ff
        /*01b0*/ 	.word	0x00000028
        /*01b4*/ 	.short	0x0100
        /*01b6*/ 	.byte	0x08
	.zero		1


	//   ....[11]....
        /*01b8*/ 	.word	0x000006a0
        /*01bc*/ 	.word	0x000000ff
        /*01c0*/ 	.word	0x00000068
        /*01c4*/ 	.short	0x0100
        /*01c6*/ 	.byte	0x08
	.zero		1


	//   ....[12]....
        /*01c8*/ 	.word	0x000006b0
        /*01cc*/ 	.word	0x000000ff
        /*01d0*/ 	.word	0x00000030
        /*01d4*/ 	.short	0x0100
        /*01d6*/ 	.byte	0x08
	.zero		1


	//   ....[13]....
        /*01d8*/ 	.word	0x000006c0
        /*01dc*/ 	.word	0x000000ff
        /*01e0*/ 	.word	0x00000070
        /*01e4*/ 	.short	0x0100
        /*01e6*/ 	.byte	0x08
	.zero		1


	//   ....[14]....
        /*01e8*/ 	.word	0x000006d0
        /*01ec*/ 	.word	0x000000ff
        /*01f0*/ 	.word	0x00000038
        /*01f4*/ 	.short	0x0100
        /*01f6*/ 	.byte	0x08
	.zero		1


	//   ....[15]....
        /*01f8*/ 	.word	0x000006e0
        /*01fc*/ 	.word	0x000000ff
        /*0200*/ 	.word	0x00000078
        /*0204*/ 	.short	0x0100
        /*0206*/ 	.byte	0x08
	.zero		1


	//   ....[16]....
        /*0208*/ 	.word	0x00000800
        /*020c*/ 	.word	0x000000ff
        /*0210*/ 	.word	0x00000080
        /*0214*/ 	.short	0x0100
        /*0216*/ 	.byte	0x09
	.zero		1


	//   ....[17]....
        /*0218*/ 	.word	0x00000810
        /*021c*/ 	.word	0x000000ff
        /*0220*/ 	.word	0x00000098
        /*0224*/ 	.short	0x0100
        /*0226*/ 	.byte	0x09
	.zero		1


	//   ....[18]....
        /*0228*/ 	.word	0x00000820
        /*022c*/ 	.word	0x000000ff
        /*0230*/ 	.word	0x00000088
        /*0234*/ 	.short	0x0100
        /*0236*/ 	.byte	0x09
	.zero		1


	//   ....[19]....
        /*0238*/ 	.word	0x00000830
        /*023c*/ 	.word	0x000000ff
        /*0240*/ 	.word	0x000000a0
        /*0244*/ 	.short	0x0100
        /*0246*/ 	.byte	0x09
	.zero		1


	//   ....[20]....
        /*0248*/ 	.word	0x00000840
        /*024c*/ 	.word	0x000000ff
        /*0250*/ 	.word	0x00000090
        /*0254*/ 	.short	0x0100
        /*0256*/ 	.byte	0x09
	.zero		1


	//   ....[21]....
        /*0258*/ 	.word	0x00000850
        /*025c*/ 	.word	0x000000ff
        /*0260*/ 	.word	0x000000a8
        /*0264*/ 	.short	0x0100
        /*0266*/ 	.byte	0x09
	.zero		1


	//   ....[22]....
        /*0268*/ 	.word	0x00000930
        /*026c*/ 	.word	0x000000ff
        /*0270*/ 	.word	0x000000b0
        /*0274*/ 	.short	0x0100
        /*0276*/ 	.byte	0x08
	.zero		1


	//   ....[23]....
        /*0278*/ 	.word	0x00000940
        /*027c*/ 	.word	0x000000ff
        /*0280*/ 	.word	0x000000b8
        /*0284*/ 	.short	0x0100
        /*0286*/ 	.byte	0x08
	.zero		1


	//   ....[24]....
        /*0288*/ 	.word	0x00000a70
        /*028c*/ 	.word	0x000000ff
        /*0290*/ 	.word	0x000000c0
        /*0294*/ 	.short	0x0100
        /*0296*/ 	.byte	0x08
	.zero		1


	//   ....[25]....
        /*0298*/ 	.word	0x00000a80
        /*029c*/ 	.word	0x000000ff
        /*02a0*/ 	.word	0x000000d0
        /*02a4*/ 	.short	0x0100
        /*02a6*/ 	.byte	0x08
	.zero		1


	//   ....[26]....
        /*02a8*/ 	.word	0x00000a90
        /*02ac*/ 	.word	0x000000ff
        /*02b0*/ 	.word	0x000000c8
        /*02b4*/ 	.short	0x0100
        /*02b6*/ 	.byte	0x08
	.zero		1


	//   ....[27]....
        /*02b8*/ 	.word	0x00000aa0
        /*02bc*/ 	.word	0x000000ff
        /*02c0*/ 	.word	0x000000d8
        /*02c4*/ 	.short	0x0100
        /*02c6*/ 	.byte	0x08
	.zero		1


	//   ....[28]....
        /*02c8*/ 	.word	0x00000bc0
        /*02cc*/ 	.word	0x000000ff
        /*02d0*/ 	.word	0x000000e0
        /*02d4*/ 	.short	0x0100
        /*02d6*/ 	.byte	0x09
	.zero		1


	//   ....[29]....
        /*02d8*/ 	.word	0x00000bd0
        /*02dc*/ 	.word	0x000000ff
        /*02e0*/ 	.word	0x00000100
        /*02e4*/ 	.short	0x0100
        /*02e6*/ 	.byte	0x09
	.zero		1


	//   ....[30]....
        /*02e8*/ 	.word	0x00000be0
        /*02ec*/ 	.word	0x000000ff
        /*02f0*/ 	.word	0x000000e8
        /*02f4*/ 	.short	0x0100
        /*02f6*/ 	.byte	0x09
	.zero		1


	//   ....[31]....
        /*02f8*/ 	.word	0x00000bf0
        /*02fc*/ 	.word	0x000000ff
        /*0300*/ 	.word	0x00000108
        /*0304*/ 	.short	0x0100
        /*0306*/ 	.byte	0x09
	.zero		1


	//   ....[32]....
        /*0308*/ 	.word	0x00000c00
        /*030c*/ 	.word	0x000000ff
        /*0310*/ 	.word	0x000000f0
        /*0314*/ 	.short	0x0100
        /*0316*/ 	.byte	0x09
	.zero		1


	//   ....[33]....
        /*0318*/ 	.word	0x00000c10
        /*031c*/ 	.word	0x000000ff
        /*0320*/ 	.word	0x00000110
        /*0324*/ 	.short	0x0100
        /*0326*/ 	.byte	0x09
	.zero		1


	//   ....[34]....
        /*0328*/ 	.word	0x00000c20
        /*032c*/ 	.word	0x000000ff
        /*0330*/ 	.word	0x000000f8
        /*0334*/ 	.short	0x0100
        /*0336*/ 	.byte	0x09
	.zero		1


	//   ....[35]....
        /*0338*/ 	.word	0x00000c30
        /*033c*/ 	.word	0x000000ff
        /*0340*/ 	.word	0x00000118
        /*0344*/ 	.short	0x0100
        /*0346*/ 	.byte	0x09
	.zero		1


	//   ....[36]....
        /*0348*/ 	.word	0x00000d20
        /*034c*/ 	.word	0x000000ff
        /*0350*/ 	.word	0x00000120
        /*0354*/ 	.short	0x0100
        /*0356*/ 	.byte	0x08
	.zero		1


	//   ....[37]....
        /*0358*/ 	.word	0x00000d30
        /*035c*/ 	.word	0x000000ff
        /*0360*/ 	.word	0x00000130
        /*0364*/ 	.short	0x0100
        /*0366*/ 	.byte	0x08
	.zero		1


	//   ....[38]....
        /*0368*/ 	.word	0x00000d40
        /*036c*/ 	.word	0x000000ff
        /*0370*/ 	.word	0x00000128
        /*0374*/ 	.short	0x0100
        /*0376*/ 	.byte	0x08
	.zero		1


	//   ....[39]....
        /*0378*/ 	.word	0x00000d50
        /*037c*/ 	.word	0x000000ff
        /*0380*/ 	.word	0x00000138
        /*0384*/ 	.short	0x0100
        /*0386*/ 	.byte	0x08
	.zero		1


	//   ....[40]....
        /*0388*/ 	.word	0x00000e40
        /*038c*/ 	.word	0x000000ff
        /*0390*/ 	.word	0x00000140
        /*0394*/ 	.short	0x0100
        /*0396*/ 	.byte	0x06
	.zero		1


	//   ....[41]....
        /*0398*/ 	.word	0x00001850
        /*039c*/ 	.word	0x00000002
        /*03a0*/ 	.word	0x00000130
        /*03a4*/ 	.short	0x010a
        /*03a6*/ 	.byte	0xff
	.zero		1


	//   ....[42]....
        /*03a8*/ 	.word	0x00001880
        /*03ac*/ 	.word	0x00000002
        /*03b0*/ 	.word	0x00000120
        /*03b4*/ 	.short	0x0101
        /*03b6*/ 	.byte	0xff
	.zero		1


	//   ....[43]....
        /*03b8*/ 	.word	0x00001950
        /*03bc*/ 	.word	0x000000ff
        /*03c0*/ 	.word	0x00000040
        /*03c4*/ 	.short	0x010a
        /*03c6*/ 	.byte	0x08
	.zero		1


	//   ....[44]....
        /*03c8*/ 	.word	0x00001a50
        /*03cc*/ 	.word	0x000000ff
        /*03d0*/ 	.word	0x00000040
        /*03d4*/ 	.short	0x010a
        /*03d6*/ 	.byte	0x21
	.zero		1


	//   ....[45]....
        /*03d8*/ 	.word	0x00001c00
        /*03dc*/ 	.word	0x000000ff
        /*03e0*/ 	.word	0x00000040
        /*03e4*/ 	.short	0x010a
        /*03e6*/ 	.byte	0x08
	.zero		1


	//   ....[46]....
        /*03e8*/ 	.word	0x00001dc0
        /*03ec*/ 	.word	0x000000ff
        /*03f0*/ 	.word	0x000000b8
        /*03f4*/ 	.short	0x0101
        /*03f6*/ 	.byte	0x04
	.zero		1


	//   ....[47]....
        /*03f8*/ 	.word	0x00001de0
        /*03fc*/ 	.word	0x000000ff
        /*0400*/ 	.word	0x00000040
        /*0404*/ 	.short	0x010a
        /*0406*/ 	.byte	0x08
	.zero		1


	//   ....[48]....
        /*0408*/ 	.word	0x00001e60
        /*040c*/ 	.word	0x000000ff
        /*0410*/ 	.word	0x00000040
        /*0414*/ 	.short	0x010a
        /*0416*/ 	.byte	0x21
	.zero		1


	//   ....[49]....
        /*0418*/ 	.word	0x00001ff0
        /*041c*/ 	.word	0x000000ff
        /*0420*/ 	.word	0x00000040
        /*0424*/ 	.short	0x010a
        /*0426*/ 	.byte	0x08
	.zero		1


	//   ....[50]....
        /*0428*/ 	.word	0x000021e0
        /*042c*/ 	.word	0x00000002
        /*0430*/ 	.word	0x000000c0
        /*0434*/ 	.short	0x010a
        /*0436*/ 	.byte	0xff
	.zero		1


	//   ....[51]....
        /*0438*/ 	.word	0x000022a0
        /*043c*/ 	.word	0x00000002
        /*0440*/ 	.word	0x00000000
        /*0444*/ 	.short	0x0101
        /*0446*/ 	.byte	0xff
	.zero		1


	//   ....[52]....
        /*0448*/ 	.word	0x00002800
        /*044c*/ 	.word	0x000000ff
        /*0450*/ 	.word	0x00000000
        /*0454*/ 	.short	0x010a
        /*0456*/ 	.byte	0x05
	.zero		1


	//   ....[53]....
        /*0458*/ 	.word	0x00002890
        /*045c*/ 	.word	0x000000ff
        /*0460*/ 	.word	0x00000000
        /*0464*/ 	.short	0x010a
        /*0466*/ 	.byte	0x05
	.zero		1


	//   ....[54]....
        /*0468*/ 	.word	0x00002920
        /*046c*/ 	.word	0x000000ff
        /*0470*/ 	.word	0x00000000
        /*0474*/ 	.short	0x010a
        /*0476*/ 	.byte	0x05
	.zero		1


	//   ....[55]....
        /*0478*/ 	.word	0x000029b0
        /*047c*/ 	.word	0x000000ff
        /*0480*/ 	.word	0x00000000
        /*0484*/ 	.short	0x010a
        /*0486*/ 	.byte	0x05
	.zero		1


	//   ....[56]....
        /*0488*/ 	.word	0x00002a40
        /*048c*/ 	.word	0x000000ff
        /*0490*/ 	.word	0x00000000
        /*0494*/ 	.short	0x010a
        /*0496*/ 	.byte	0x05
	.zero		1


	//   ....[57]....
        /*0498*/ 	.word	0x00002ad0
        /*049c*/ 	.word	0x000000ff
        /*04a0*/ 	.word	0x00000000
        /*04a4*/ 	.short	0x010a
        /*04a6*/ 	.byte	0x05
	.zero		1


	//   ....[58]....
        /*04a8*/ 	.word	0x00002b60
        /*04ac*/ 	.word	0x000000ff
        /*04b0*/ 	.word	0x00000000
        /*04b4*/ 	.short	0x010a
        /*04b6*/ 	.byte	0x05
	.zero		1


	//   ....[59]....
        /*04b8*/ 	.word	0x00002c00
        /*04bc*/ 	.word	0x00000000
        /*04c0*/ 	.word	0x00000000
        /*04c4*/ 	.short	0x010a
        /*04c6*/ 	.byte	0xff
	.zero		1


	//   ....[60]....
        /*04c8*/ 	.word	0x00002d30
        /*04cc*/ 	.word	0x00000000
        /*04d0*/ 	.word	0x00000120
        /*04d4*/ 	.short	0x010a
        /*04d6*/ 	.byte	0xff
	.zero		1


	//   ....[61]....
        /*04d8*/ 	.word	0x00002da0
        /*04dc*/ 	.word	0x00000000
        /*04e0*/ 	.word	0x00000000
        /*04e4*/ 	.short	0x0101
        /*04e6*/ 	.byte	0xff
	.zero		1


	//   ....[62]....
        /*04e8*/ 	.word	0x00002dc0
        /*04ec*/ 	.word	0x000000ff
        /*04f0*/ 	.word	0x000000d0
        /*04f4*/ 	.short	0x010a
        /*04f6*/ 	.byte	0x05
	.zero		1


	//   ....[63]....
        /*04f8*/ 	.word	0x00002ee0
        /*04fc*/ 	.word	0x00000000
        /*0500*/ 	.word	0x000000c0
        /*0504*/ 	.short	0x010a
        /*0506*/ 	.byte	0xff
	.zero		1


	//   ....[64]....
        /*0508*/ 	.word	0x00002fe0
        /*050c*/ 	.word	0x00000000
        /*0510*/ 	.word	0x00000000
        /*0514*/ 	.short	0x0101
        /*0516*/ 	.byte	0xff
	.zero		1


	//   ....[65]....
        /*0518*/ 	.word	0x00003070
        /*051c*/ 	.word	0x000000ff
        /*0520*/ 	.word	0x000000d0
        /*0524*/ 	.short	0x0106
        /*0526*/ 	.byte	0x05
	.zero		1


	//   ....[66]....
        /*0528*/ 	.word	0x00003090
        /*052c*/ 	.word	0x000000ff
        /*0530*/ 	.word	0x000000d0
        /*0534*/ 	.short	0x010a
        /*0536*/ 	.byte	0x05
	.zero		1


	//   ....[67]....
        /*0538*/ 	.word	0x00003120
        /*053c*/ 	.word	0x000000ff
        /*0540*/ 	.word	0x000000d0
        /*0544*/ 	.short	0x0106
        /*0546*/ 	.byte	0x04
	.zero		1


	//   ....[68]....
        /*0548*/ 	.word	0x00003160
        /*054c*/ 	.word	0x00000000
        /*0550*/ 	.word	0x000000d0
        /*0554*/ 	.short	0x010a
        /*0556*/ 	.byte	0xff
	.zero		1


	//   ....[69]....
        /*0558*/ 	.word	0x000033a0
        /*055c*/ 	.word	0x000000ff
        /*0560*/ 	.word	0x00000008
        /*0564*/ 	.short	0x010a
        /*0566*/ 	.byte	0x06
	.zero		1


	//   ....[70]....
        /*0568*/ 	.word	0x000033c0
        /*056c*/ 	.word	0x000000ff
        /*0570*/ 	.word	0x00000008
        /*0574*/ 	.short	0x010a
        /*0576*/ 	.byte	0x06
	.zero		1


	//   ....[71]....
        /*0578*/ 	.word	0x00003550
        /*057c*/ 	.word	0x000000ff
        /*0580*/ 	.word	0x00000008
        /*0584*/ 	.short	0x010a
        /*0586*/ 	.byte	0x06
	.zero		1


	//   ....[72]....
        /*0588*/ 	.word	0x00003570
        /*058c*/ 	.word	0x000000ff
        /*0590*/ 	.word	0x00000008
        /*0594*/ 	.short	0x010a
        /*0596*/ 	.byte	0x06
	.zero		1


	//   ....[73]....
        /*0598*/ 	.word	0x00003630
        /*059c*/ 	.word	0x000000ff
        /*05a0*/ 	.word	0x00000000
        /*05a4*/ 	.short	0x0101
        /*05a6*/ 	.byte	0x07
	.zero		1


	//   ....[74]....
        /*05a8*/ 	.word	0x000039f0
        /*05ac*/ 	.word	0x00000000
        /*05b0*/ 	.word	0x000000c0
        /*05b4*/ 	.short	0x010a
        /*05b6*/ 	.byte	0xff
	.zero		1


	//   ....[75]....
        /*05b8*/ 	.word	0x00003ab0
        /*05bc*/ 	.word	0x00000000
        /*05c0*/ 	.word	0x00000000
        /*05c4*/ 	.short	0x0101
        /*05c6*/ 	.byte	0xff
	.zero		1


	//   ....[76]....
        /*05c8*/ 	.word	0x00003b60
        /*05cc*/ 	.word	0x000000ff
        /*05d0*/ 	.word	0x00000000
        /*05d4*/ 	.short	0x010a
        /*05d6*/ 	.byte	0x09
	.zero		1


	//   ....[77]....
        /*05d8*/ 	.word	0x00003b80
        /*05dc*/ 	.word	0x000000ff
        /*05e0*/ 	.word	0x00000100
        /*05e4*/ 	.short	0x010a
        /*05e6*/ 	.byte	0x08
	.zero		1


	//   ....[78]....
        /*05e8*/ 	.word	0x00003c30
        /*05ec*/ 	.word	0x000000ff
        /*05f0*/ 	.word	0x00000000
        /*05f4*/ 	.short	0x010a
        /*05f6*/ 	.byte	0x0e
	.zero		1


	//   ....[79]....
        /*05f8*/ 	.word	0x00003d60
        /*05fc*/ 	.word	0x000000ff
        /*0600*/ 	.word	0x00000000
        /*0604*/ 	.short	0x010a
        /*0606*/ 	.byte	0x26
	.zero		1


	//   ....[80]....
        /*0608*/ 	.word	0x000041a0
        /*060c*/ 	.word	0x000000ff
        /*0610*/ 	.word	0x00000000
        /*0614*/ 	.short	0x010a
        /*0616*/ 	.byte	0x08
	.zero		1


	//   ....[81]....
        /*0618*/ 	.word	0x00004230
        /*061c*/ 	.word	0x000000ff
        /*0620*/ 	.word	0x00000000
        /*0624*/ 	.short	0x010a
        /*0626*/ 	.byte	0x08
	.zero		1


	//   ....[82]....
        /*0628*/ 	.word	0x000042c0
        /*062c*/ 	.word	0x000000ff
        /*0630*/ 	.word	0x00000000
        /*0634*/ 	.short	0x010a
        /*0636*/ 	.byte	0x08
	.zero		1


	//   ....[83]....
        /*0638*/ 	.word	0x00004360
        /*063c*/ 	.word	0x00000000
        /*0640*/ 	.word	0x00000000
        /*0644*/ 	.short	0x010a
        /*0646*/ 	.byte	0xff
	.zero		1


	//   ....[84]....
        /*0648*/ 	.word	0x000043a0
        /*064c*/ 	.word	0x00000000
        /*0650*/ 	.word	0x00000000
        /*0654*/ 	.short	0x010a
        /*0656*/ 	.byte	0xff
	.zero		1


	//   ....[85]....
        /*0658*/ 	.word	0x00004410
        /*065c*/ 	.word	0x000000ff
        /*0660*/ 	.word	0x00000000
        /*0664*/ 	.short	0x0101
        /*0666*/ 	.byte	0x05
	.zero		1


	//   ....[86]....
        /*0668*/ 	.word	0x00004450
        /*066c*/ 	.word	0x000000ff
        /*0670*/ 	.word	0x00000140
        /*0674*/ 	.short	0x010a
        /*0676*/ 	.byte	0x07
	.zero		1


	//   ....[87]....
        /*0678*/ 	.word	0x000044a0
        /*067c*/ 	.word	0x000000ff
        /*0680*/ 	.word	0x00000000
        /*0684*/ 	.short	0x0101
        /*0686*/ 	.byte	0x05
	.zero		1


	//   ....[88]....
        /*0688*/ 	.word	0x000048a0
        /*068c*/ 	.word	0x00000000
        /*0690*/ 	.word	0x000000c0
        /*0694*/ 	.short	0x010a
        /*0696*/ 	.byte	0xff
	.zero		1


	//   ....[89]....
        /*0698*/ 	.word	0x00004960
        /*069c*/ 	.word	0x00000000
        /*06a0*/ 	.word	0x00000000
        /*06a4*/ 	.short	0x0101
        /*06a6*/ 	.byte	0xff
	.zero		1


	//   ....[90]....
        /*06a8*/ 	.word	0x00004c80
        /*06ac*/ 	.word	0x000000ff
        /*06b0*/ 	.word	0x000000b8
        /*06b4*/ 	.short	0x010a
        /*06b6*/ 	.byte	0x06
	.zero		1


	//   ....[91]....
        /*06b8*/ 	.word	0x00004ea0
        /*06bc*/ 	.word	0x000000ff
        /*06c0*/ 	.word	0x00000098
        /*06c4*/ 	.short	0x010a
        /*06c6*/ 	.byte	0x0f
	.zero		1


	//   ....[92]....
        /*06c8*/ 	.word	0x00005120
        /*06cc*/ 	.word	0x000000ff
        /*06d0*/ 	.word	0x00000080
        /*06d4*/ 	.short	0x010b
        /*06d6*/ 	.byte	0x0f
	.zero		1


	//   ....[93]....
        /*06d8*/ 	.word	0x00005190
        /*06dc*/ 	.word	0x000000ff
        /*06e0*/ 	.word	0x00000000
        /*06e4*/ 	.short	0x0101
        /*06e6*/ 	.byte	0x10
	.zero		1


	//   ....[94]....
        /*06e8*/ 	.word	0x000051a0
        /*06ec*/ 	.word	0x000000ff
        /*06f0*/ 	.word	0x00000098
        /*06f4*/ 	.short	0x010a
        /*06f6*/ 	.byte	0x0d
	.zero		1


	//   ....[95]....
        /*06f8*/ 	.word	0x00005450
        /*06fc*/ 	.word	0x000000ff
        /*0700*/ 	.word	0x00000080
        /*0704*/ 	.short	0x010b
        /*0706*/ 	.byte	0x0d
	.zero		1


	//   ....[96]....
        /*0708*/ 	.word	0x000054c0
        /*070c*/ 	.word	0x000000ff
        /*0710*/ 	.word	0x00000000
        /*0714*/ 	.short	0x0101
        /*0716*/ 	.byte	0x0f
	.zero		1


	//   ....[97]....
        /*0718*/ 	.word	0x00005510
        /*071c*/ 	.word	0x000000ff
        /*0720*/ 	.word	0x00000000
        /*0724*/ 	.short	0x010a
        /*0726*/ 	.byte	0x04
	.zero		1


	//   ....[98]....
        /*0728*/ 	.word	0x000055a0
        /*072c*/ 	.word	0x000000ff
        /*0730*/ 	.word	0x00000000
        /*0734*/ 	.short	0x010a
        /*0736*/ 	.byte	0x04
	.zero		1


	//   ....[99]....
        /*0738*/ 	.word	0x00005640
        /*073c*/ 	.word	0x00000000
        /*0740*/ 	.word	0x00000000
        /*0744*/ 	.short	0x010a
        /*0746*/ 	.byte	0xff
	.zero		1


	//   ....[100]....
        /*0748*/ 	.word	0x000059d0
        /*074c*/ 	.word	0x00000000
        /*0750*/ 	.word	0x000000c0
        /*0754*/ 	.short	0x010a
        /*0756*/ 	.byte	0xff
	.zero		1


	//   ....[101]....
        /*0758*/ 	.word	0x00005ae0
        /*075c*/ 	.word	0x00000000
        /*0760*/ 	.word	0x00000000
        /*0764*/ 	.short	0x0101
        /*0766*/ 	.byte	0xff
	.zero		1


	//   ....[102]....
        /*0768*/ 	.word	0x00006580
        /*076c*/ 	.word	0x00000000
        /*0770*/ 	.word	0x00000080
        /*0774*/ 	.short	0x010a
        /*0776*/ 	.byte	0xff
	.zero		1


	//   ....[103]....
        /*0778*/ 	.word	0x000065f0
        /*077c*/ 	.word	0x00000051
        /*0780*/ 	.word	0x000000e0
        /*0784*/ 	.short	0x010a
        /*0786*/ 	.byte	0xff
	.zero		1


	//   ....[104]....
        /*0788*/ 	.word	0x000066e0
        /*078c*/ 	.word	0x00000000
        /*0790*/ 	.word	0x00000080
        /*0794*/ 	.short	0x010a
        /*0796*/ 	.byte	0xff
	.zero		1


	//   ....[105]....
        /*0798*/ 	.word	0x00006810
        /*079c*/ 	.word	0x00000051
        /*07a0*/ 	.word	0x000000e0
        /*07a4*/ 	.short	0x010a
        /*07a6*/ 	.byte	0xff
	.zero		1


	//   ....[106]....
        /*07a8*/ 	.word	0x00006e80
        /*07ac*/ 	.word	0x00000000
        /*07b0*/ 	.word	0x00000000
        /*07b4*/ 	.short	0x0101
        /*07b6*/ 	.byte	0xff
	.zero		1


	//   ....[107]....
        /*07b8*/ 	.word	0x00006e90
        /*07bc*/ 	.word	0x00000002
        /*07c0*/ 	.word	0x00000080
        /*07c4*/ 	.short	0x010a
        /*07c6*/ 	.byte	0xff
	.zero		1


	//   ....[108]....
        /*07c8*/ 	.word	0x00006f60
        /*07cc*/ 	.word	0x00000002
        /*07d0*/ 	.word	0x00000080
        /*07d4*/ 	.short	0x010a
        /*07d6*/ 	.byte	0xff
	.zero		1


	//   ....[109]....
        /*07d8*/ 	.word	0x00007210
        /*07dc*/ 	.word	0x00000051
        /*07e0*/ 	.word	0x00000000
        /*07e4*/ 	.short	0x0101
        /*07e6*/ 	.byte	0xff
	.zero		1


	//   ....[110]....
        /*07e8*/ 	.word	0x00007750
        /*07ec*/ 	.word	0x00000000
        /*07f0*/ 	.word	0x00000000
        /*07f4*/ 	.short	0x0101
        /*07f6*/ 	.byte	0xff
	.zero		1


	//   ....[111]....
        /*07f8*/ 	.word	0x000079c0
        /*07fc*/ 	.word	0x000000ff
        /*0800*/ 	.word	0x00000000
        /*0804*/ 	.short	0x0101
        /*0806*/ 	.byte	0x04
	.zero		1


	//   ....[112]....
        /*0808*/ 	.word	0x000079e0
        /*080c*/ 	.word	0x00000002
        /*0810*/ 	.word	0x00000130
        /*0814*/ 	.short	0x010a
        /*0816*/ 	.byte	0xff
	.zero		1


	//   ....[113]....
        /*0818*/ 	.word	0x00007a40
        /*081c*/ 	.word	0x00000002
        /*0820*/ 	.word	0x00000040
        /*0824*/ 	.short	0x010a
        /*0826*/ 	.byte	0xff
	.zero		1


	//   ....[114]....
        /*0828*/ 	.word	0x00007aa0
        /*082c*/ 	.word	0x00000002
        /*0830*/ 	.word	0x00000040
        /*0834*/ 	.short	0x010a
        /*0836*/ 	.byte	0xff
	.zero		1


	//   ....[115]....
        /*0838*/ 	.word	0x00007af0
        /*083c*/ 	.word	0x00000002
        /*0840*/ 	.word	0x000000c0
        /*0844*/ 	.short	0x010a
        /*0846*/ 	.byte	0xff
	.zero		1


	//   ....[116]....
        /*0848*/ 	.word	0x00007b50
        /*084c*/ 	.word	0x00000000
        /*0850*/ 	.word	0x00000000
        /*0854*/ 	.short	0x010a
        /*0856*/ 	.byte	0xff
	.zero		1


	//   ....[117]....
        /*0858*/ 	.word	0x00007bb0
        /*085c*/ 	.word	0x00000000
        /*0860*/ 	.word	0x00000000
        /*0864*/ 	.short	0x010a
        /*0866*/ 	.byte	0xff
	.zero		1


	//   ....[118]....
        /*0868*/ 	.word	0x00007c10
        /*086c*/ 	.word	0x00000000
        /*0870*/ 	.word	0x00000000
        /*0874*/ 	.short	0x010a
        /*0876*/ 	.byte	0xff
	.zero		1


	//   ....[119]....
        /*0878*/ 	.word	0x00007c70
        /*087c*/ 	.word	0x00000000
        /*0880*/ 	.word	0x00000000
        /*0884*/ 	.short	0x010a
        /*0886*/ 	.byte	0xff
	.zero		1


	//   ....[120]....
        /*0888*/ 	.word	0x00007cd0
        /*088c*/ 	.word	0x00000000
        /*0890*/ 	.word	0x00000000
        /*0894*/ 	.short	0x010a
        /*0896*/ 	.byte	0xff
	.zero		1


	//   ....[121]....
        /*0898*/ 	.word	0x00007d30
        /*089c*/ 	.word	0x00000000
        /*08a0*/ 	.word	0x00000000
        /*08a4*/ 	.short	0x010a
        /*08a6*/ 	.byte	0xff
	.zero		1


	//   ....[122]....
        /*08a8*/ 	.word	0x00007d90
        /*08ac*/ 	.word	0x00000000
        /*08b0*/ 	.word	0x00000000
        /*08b4*/ 	.short	0x010a
        /*08b6*/ 	.byte	0xff
	.zero		1


	//   ....[123]....
        /*08b8*/ 	.word	0x00007de0
        /*08bc*/ 	.word	0x00000000
        /*08c0*/ 	.word	0x00000120
        /*08c4*/ 	.short	0x010a
        /*08c6*/ 	.byte	0xff
	.zero		1


	//   ....[124]....
        /*08c8*/ 	.word	0x00007e40
        /*08cc*/ 	.word	0x00000000
        /*08d0*/ 	.word	0x000000d0
        /*08d4*/ 	.short	0x010a
        /*08d6*/ 	.byte	0xff
	.zero		1


	//   ....[125]....
        /*08d8*/ 	.word	0x00007e90
        /*08dc*/ 	.word	0x00000000
        /*08e0*/ 	.word	0x000000c0
        /*08e4*/ 	.short	0x010a
        /*08e6*/ 	.byte	0xff
	.zero		1


	//   ....[126]....
        /*08e8*/ 	.word	0x00007ef0
        /*08ec*/ 	.word	0x00000000
        /*08f0*/ 	.word	0x000000d0
        /*08f4*/ 	.short	0x010a
        /*08f6*/ 	.byte	0xff
	.zero		1


	//   ....[127]....
        /*08f8*/ 	.word	0x00007f50
        /*08fc*/ 	.word	0x00000004
        /*0900*/ 	.word	0x00000008
        /*0904*/ 	.short	0x010a
        /*0906*/ 	.byte	0xff
	.zero		1


	//   ....[128]....
        /*0908*/ 	.word	0x00008030
        /*090c*/ 	.word	0x00000002
        /*0910*/ 	.word	0x00000008
        /*0914*/ 	.short	0x010a
        /*0916*/ 	.byte	0xff
	.zero		1


	//   ....[129]....
        /*0918*/ 	.word	0x00008080
        /*091c*/ 	.word	0x00000000
        /*0920*/ 	.word	0x000000c0
        /*0924*/ 	.short	0x010a
        /*0926*/ 	.byte	0xff
	.zero		1


	//   ....[130]....
        /*0928*/ 	.word	0x000080e0
        /*092c*/ 	.word	0x00000000
        /*0930*/ 	.word	0x00000100
        /*0934*/ 	.short	0x010a
        /*0936*/ 	.byte	0xff
	.zero		1


	//   ....[131]....
        /*0938*/ 	.word	0x00008140
        /*093c*/ 	.word	0x00000000
        /*0940*/ 	.word	0x00000000
        /*0944*/ 	.short	0x010a
        /*0946*/ 	.byte	0xff
	.zero		1


	//   ....[132]....
        /*0948*/ 	.word	0x000081a0
        /*094c*/ 	.word	0x00000000
        /*0950*/ 	.word	0x00000000
        /*0954*/ 	.short	0x010a
        /*0956*/ 	.byte	0xff
	.zero		1


	//   ....[133]....
        /*0958*/ 	.word	0x00008200
        /*095c*/ 	.word	0x00000000
        /*0960*/ 	.word	0x00000000
        /*0964*/ 	.short	0x010a
        /*0966*/ 	.byte	0xff
	.zero		1


	//   ....[134]....
        /*0968*/ 	.word	0x00008260
        /*096c*/ 	.word	0x00000000
        /*0970*/ 	.word	0x00000000
        /*0974*/ 	.short	0x010a
        /*0976*/ 	.byte	0xff
	.zero		1


	//   ....[135]....
        /*0978*/ 	.word	0x000082c0
        /*097c*/ 	.word	0x00000000
        /*0980*/ 	.word	0x00000140
        /*0984*/ 	.short	0x010a
        /*0986*/ 	.byte	0xff
	.zero		1


	//   ....[136]....
        /*0988*/ 	.word	0x00008310
        /*098c*/ 	.word	0x00000000
        /*0990*/ 	.word	0x000000c0
        /*0994*/ 	.short	0x010a
        /*0996*/ 	.byte	0xff
	.zero		1


	//   ....[137]....
        /*0998*/ 	.word	0x00008370
        /*099c*/ 	.word	0x00000000
        /*09a0*/ 	.word	0x000000b8
        /*09a4*/ 	.short	0x010a
        /*09a6*/ 	.byte	0xff
	.zero		1


	//   ....[138]....
        /*09a8*/ 	.word	0x000083d0
        /*09ac*/ 	.word	0x00000000
        /*09b0*/ 	.word	0x00000098
        /*09b4*/ 	.short	0x010a
        /*09b6*/ 	.byte	0xff
	.zero		1


	//   ....[139]....
        /*09b8*/ 	.word	0x00008430
        /*09bc*/ 	.word	0x00000000
        /*09c0*/ 	.word	0x00000098
        /*09c4*/ 	.short	0x010a
        /*09c6*/ 	.byte	0xff
	.zero		1


	//   ....[140]....
        /*09c8*/ 	.word	0x00008490
        /*09cc*/ 	.word	0x00000000
        /*09d0*/ 	.word	0x00000000
        /*09d4*/ 	.short	0x010a
        /*09d6*/ 	.byte	0xff
	.zero		1


	//   ....[141]....
        /*09d8*/ 	.word	0x000084f0
        /*09dc*/ 	.word	0x00000000
        /*09e0*/ 	.word	0x00000000
        /*09e4*/ 	.short	0x010a
        /*09e6*/ 	.byte	0xff
	.zero		1


	//   ....[142]....
        /*09e8*/ 	.word	0x00008540
        /*09ec*/ 	.word	0x00000000
        /*09f0*/ 	.word	0x000000c0
        /*09f4*/ 	.short	0x010a
        /*09f6*/ 	.byte	0xff
	.zero		1


	//   ....[143]....
        /*09f8*/ 	.word	0x00008590
        /*09fc*/ 	.word	0x00000000
        /*0a00*/ 	.word	0x00000080
        /*0a04*/ 	.short	0x010a
        /*0a06*/ 	.byte	0xff
	.zero		1


	//   ....[144]....
        /*0a08*/ 	.word	0x000085e0
        /*0a0c*/ 	.word	0x00000051
        /*0a10*/ 	.word	0x000000e0
        /*0a14*/ 	.short	0x010a
        /*0a16*/ 	.byte	0xff
	.zero		1


	//   ....[145]....
        /*0a18*/ 	.word	0x00008630
        /*0a1c*/ 	.word	0x00000002
        /*0a20*/ 	.word	0x00000080
        /*0a24*/ 	.short	0x010a
        /*0a26*/ 	.byte	0xff
	.zero		1


	//----- nvinfo : EIATTR_NUM_MBARRIERS
	.align		4
.L_47:
        /*0a28*/ 	.byte	0x03, 0x38
        /*0a2a*/ 	.short	0x0029


	//----- nvinfo : EIATTR_EXIT_INSTR_OFFSETS
	.align		4
        /*0a2c*/ 	.byte	0x04, 0x1c
        /*0a2e*/ 	.short	(.L_49 - .L_48)


	//   ....[0]....
.L_48:
        /*0a30*/ 	.word	0x00002c30


	//   ....[1]....
        /*0a34*/ 	.word	0x00003130


	//   ....[2]....
        /*0a38*/ 	.word	0x00003190


	//   ....[3]....
        /*0a3c*/ 	.word	0x000046d0


	//   ....[4]....
        /*0a40*/ 	.word	0x00005670


	//   ....[5]....
        /*0a44*/ 	.word	0x000056b0


	//   ....[6]....
        /*0a48*/ 	.word	0x000078b0


	//   ....[7]....
        /*0a4c*/ 	.word	0x00007930


	//   ....[8]....
        /*0a50*/ 	.word	0x00007960


	//   ....[9]....
        /*0a54*/ 	.word	0x000079d0


	//----- nvinfo : EIATTR_MAX_THREADS
	.align		4
.L_49:
        /*0a58*/ 	.byte	0x04, 0x05
        /*0a5a*/ 	.short	(.L_51 - .L_50)
.L_50:
        /*0a5c*/ 	.word	0x00000100
        /*0a60*/ 	.word	0x00000001
        /*0a64*/ 	.word	0x00000001


	//----- nvinfo : EIATTR_CRS_STACK_SIZE
	.align		4
.L_51:
        /*0a68*/ 	.byte	0x04, 0x1e
        /*0a6a*/ 	.short	(.L_53 - .L_52)
.L_52:
        /*0a6c*/ 	.word	0x00000000


	//----- nvinfo : EIATTR_CBANK_PARAM_SIZE
	.align		4
.L_53:
        /*0a70*/ 	.byte	0x03, 0x19
        /*0a72*/ 	.short	0x0800


	//----- nvinfo : EIATTR_PARAM_CBANK
	.align		4
        /*0a74*/ 	.byte	0x04, 0x0a
        /*0a76*/ 	.short	(.L_55 - .L_54)
	.align		4
.L_54:
        /*0a78*/ 	.word	index@(.nv.constant0._ZN7cutlass13device_kernelINS_4gemm6kernel13GemmUniversalIN4cute5tupleIJiiiiEEENS1_10collective13CollectiveMmaINS1_35MainloopSm100TmaUmmaWarpSpecializedILi8ELi2ELi4ENS5_IJNS4_1CILi2EEENSA_ILi1EEESC_EEEEENS5_IJNSA_ILi128EEENSA_ILi64EEESG_EEEfNS5_IJlSC_lEEEfSI_NS4_8TiledMMAINS4_8MMA_AtomIJNS4_23SM100_MMA_TF32_2x1SM_SSINS_10tfloat32_tESM_fLi128ELi64ELNS4_4UMMA5MajorE0ELSO_0ELNSN_7ScaleInE0ELSP_0EEEEEENS4_6LayoutINS5_IJSC_SC_SC_EEENS5_IJNSA_ILi0EEESU_SU_EEEEENS5_IJNS4_10UnderscoreESX_SX_EEEEENS4_18SM100_TMA_2SM_LOADENS4_14ComposedLayoutINS4_7SwizzleILi3ELi4ELi3EEENS4_18smem_ptr_flag_bitsILi32EEENSS_INS5_IJNSA_ILi8EEENSA_ILi32EEEEEENS5_IJS17_SC_EEEEEEEvNS4_8identityES10_S1B_vS1C_EENS_8epilogue10collective18CollectiveEpilogueINS1E_23Sm100TmaWarpSpecializedILi3ELi2ELi16ELb1ELb0EEEJNS5_IJSG_SG_SG_EEENS5_IJNSS_ISG_SC_EENSS_INS5_IJNSA_ILi16EEESB_EEENS5_IJSC_S17_EEEEEEEEfSI_fSI_NS1E_6fusion15FusionCallbacksIS1I_NS1Q_17LinearCombinationIffffLNS_15FloatRoundStyleE2EEES1J_S1P_JEEENS4_5SM1004TMEM4LOAD26SM100_TMEM_LOAD_32dp32b16xENS4_13SM90_TMA_LOADENS11_INS12_ILi2ELi4ELi3EEES15_NSS_INS5_IJS16_S1L_EEENS5_IJS1L_SC_EEEEEEENS4_39AutoVectorizingCopyWithAssumedAlignmentILi128EEENS4_14SM90_TMA_STOREES25_S27_S27_EEEvvEEEEvNT_6ParamsE)
        /*0a7c*/ 	.short	0x0380
        /*0a7e*/ 	.short	0x0800


	//----- nvinfo : EIATTR_SW_WAR
	.align		4
.L_55:
        /*0a80*/ 	.byte	0x04, 0x36
        /*0a82*/ 	.short	(.L_57 - .L_56)
.L_56:
        /*0a84*/ 	.word	0x00000008
.L_57:


//--------------------- .nv.callgraph             --------------------------
	.section	.nv.callgraph,"",@"SHT_CUDA_CALLGRAPH"
	.align	4
	.sectionentsize	8
	.align		4
        /*0000*/ 	.word	0x00000000
	.align		4
        /*0004*/ 	.word	0xffffffff
	.align		4
        /*0008*/ 	.word	index@(_ZN7cutlass13device_kernelINS_4gemm6kernel13GemmUniversalIN4cute5tupleIJiiiiEEENS1_10collective13CollectiveMmaINS1_35MainloopSm100TmaUmmaWarpSpecializedILi8ELi2ELi4ENS5_IJNS4_1CILi2EEENSA_ILi1EEESC_EEEEENS5_IJNSA_ILi128EEENSA_ILi64EEESG_EEEfNS5_IJlSC_lEEEfSI_NS4_8TiledMMAINS4_8MMA_AtomIJNS4_23SM100_MMA_TF32_2x1SM_SSINS_10tfloat32_tESM_fLi128ELi64ELNS4_4UMMA5MajorE0ELSO_0ELNSN_7ScaleInE0ELSP_0EEEEEENS4_6LayoutINS5_IJSC_SC_SC_EEENS5_IJNSA_ILi0EEESU_SU_EEEEENS5_IJNS4_10UnderscoreESX_SX_EEEEENS4_18SM100_TMA_2SM_LOADENS4_14ComposedLayoutINS4_7SwizzleILi3ELi4ELi3EEENS4_18smem_ptr_flag_bitsILi32EEENSS_INS5_IJNSA_ILi8EEENSA_ILi32EEEEEENS5_IJS17_SC_EEEEEEEvNS4_8identityES10_S1B_vS1C_EENS_8epilogue10collective18CollectiveEpilogueINS1E_23Sm100TmaWarpSpecializedILi3ELi2ELi16ELb1ELb0EEEJNS5_IJSG_SG_SG_EEENS5_IJNSS_ISG_SC_EENSS_INS5_IJNSA_ILi16EEESB_EEENS5_IJSC_S17_EEEEEEEEfSI_fSI_NS1E_6fusion15FusionCallbacksIS1I_NS1Q_17LinearCombinationIffffLNS_15FloatRoundStyleE2EEES1J_S1P_JEEENS4_5SM1004TMEM4LOAD26SM100_TMEM_LOAD_32dp32b16xENS4_13SM90_TMA_LOADENS11_INS12_ILi2ELi4ELi3EEES15_NSS_INS5_IJS16_S1L_EEENS5_IJS1L_SC_EEEEEEENS4_39AutoVectorizingCopyWithAssumedAlignmentILi128EEENS4_14SM90_TMA_STOREES25_S27_S27_EEEvvEEEEvNT_6ParamsE)
	.align		4
        /*000c*/ 	.word	index@(__assertfail)
	.align		4
        /*0010*/ 	.word	0x00000000
	.align		4
        /*0014*/ 	.word	0xfffffffe
	.align		4
        /*0018*/ 	.word	0x00000000
	.align		4
        /*001c*/ 	.word	0xfffffffd
	.align		4
        /*0020*/ 	.word	0x00000000
	.align		4
        /*0024*/ 	.word	0xfffffffc


//--------------------- .nv.constant4             --------------------------
	.section	.nv.constant4,"a",@progbits
	.align	8
	.align		8
.nv.constant4:
        /*0000*/ 	.dword	__assertfail
	.align		8
        /*0008*/ 	.dword	__unnamed_1
	.align		8
        /*0010*/ 	.dword	__unnamed_2
	.align		8
        /*0018*/ 	.dword	_ZN40_INTERNAL_9718a400_4_k_cu_cc20cd1b_260774cuda3std3__45__cpo5beginE
	.align		8
        /*0020*/ 	.dword	_ZN40_INTERNAL_9718a400_4_k_cu_cc20cd1b_260774cuda3std3__45__cpo3endE
	.align		8
        /*0028*/ 	.dword	_ZN40_INTERNAL_9718a400_4_k_cu_cc20cd1b_260774cuda3std3__45__cpo6cbeginE
	.align		8
        /*0030*/ 	.dword	_ZN40_INTERNAL_9718a400_4_k_cu_cc20cd1b_260774cuda3std3__45__cpo4cendE
	.align		8
        /*0038*/ 	.dword	_ZN40_INTERNAL_9718a400_4_k_cu_cc20cd1b_260774cuda3std3__442_GLOBAL__N__9718a400_4_k_cu_cc20cd1b_260776ignoreE
	.align		8
        /*0040*/ 	.dword	_ZN40_INTERNAL_9718a400_4_k_cu_cc20cd1b_260774cuda3std3__419piecewise_constructE
	.align		8
        /*0048*/ 	.dword	_ZN40_INTERNAL_9718a400_4_k_cu_cc20cd1b_260774cuda3std3__48in_placeE
	.align		8
        /*0050*/ 	.dword	_ZN40_INTERNAL_9718a400_4_k_cu_cc20cd1b_260774cuda3std6ranges3__45__cpo4swapE
	.align		8
        /*0058*/ 	.dword	_ZN40_INTERNAL_9718a400_4_k_cu_cc20cd1b_260774cuda3std6ranges3__45__cpo9iter_moveE
	.align		8
        /*0060*/ 	.dword	_ZN40_INTERNAL_9718a400_4_k_cu_cc20cd1b_260774cute7productE
	.align		8
        /*0068*/ 	.dword	_ZN40_INTERNAL_9718a400_4_k_cu_cc20cd1b_260774cute1_E
	.align		8
        /*0070*/ 	.dword	$str$25
	.align		8
        /*0078*/ 	.dword	$str$26
	.align		8
        /*0080*/ 	.dword	$str$27
	.align		8
        /*0088*/ 	.dword	$str$28


//--------------------- .text._ZN7cutlass13device_kernelINS_4gemm6kernel13GemmUniversalIN4cute5tupleIJiiiiEEENS1_10collective13CollectiveMmaINS1_35MainloopSm100TmaUmmaWarpSpecializedILi8ELi2ELi4ENS5_IJNS4_1CILi2EEENSA_ILi1EEESC_EEEEENS5_IJNSA_ILi128EEENSA_ILi64EEESG_EEEfNS5_IJlSC_lEEEfSI_NS4_8TiledMMAINS4_8MMA_AtomIJNS4_23SM100_MMA_TF32_2x1SM_SSINS_10tfloat32_tESM_fLi128ELi64ELNS4_4UMMA5MajorE0ELSO_0ELNSN_7ScaleInE0ELSP_0EEEEEENS4_6LayoutINS5_IJSC_SC_SC_EEENS5_IJNSA_ILi0EEESU_SU_EEEEENS5_IJNS4_10UnderscoreESX_SX_EEEEENS4_18SM100_TMA_2SM_LOADENS4_14ComposedLayoutINS4_7SwizzleILi3ELi4ELi3EEENS4_18smem_ptr_flag_bitsILi32EEENSS_INS5_IJNSA_ILi8EEENSA_ILi32EEEEEENS5_IJS17_SC_EEEEEEEvNS4_8identityES10_S1B_vS1C_EENS_8epilogue10collective18CollectiveEpilogueINS1E_23Sm100TmaWarpSpecializedILi3ELi2ELi16ELb1ELb0EEEJNS5_IJSG_SG_SG_EEENS5_IJNSS_ISG_SC_EENSS_INS5_IJNSA_ILi16EEESB_EEENS5_IJSC_S17_EEEEEEEEfSI_fSI_NS1E_6fusion15FusionCallbacksIS1I_NS1Q_17LinearCombinationIffffLNS_15FloatRoundStyleE2EEES1J_S1P_JEEENS4_5SM1004TMEM4LOAD26SM100_TMEM_LOAD_32dp32b16xENS4_13SM90_TMA_LOADENS11_INS12_ILi2ELi4ELi3EEES15_NSS_INS5_IJS16_S1L_EEENS5_IJS1L_SC_EEEEEEENS4_39AutoVectorizingCopyWithAssumedAlignmentILi128EEENS4_14SM90_TMA_STOREES25_S27_S27_EEEvvEEEEvNT_6ParamsE --------------------------
	.section	.text._ZN7cutlass13device_kernelINS_4gemm6kernel13GemmUniversalIN4cute5tupleIJiiiiEEENS1_10collective13CollectiveMmaINS1_35MainloopSm100TmaUmmaWarpSpecializedILi8ELi2ELi4ENS5_IJNS4_1CILi2EEENSA_ILi1EEESC_EEEEENS5_IJNSA_ILi128EEENSA_ILi64EEESG_EEEfNS5_IJlSC_lEEEfSI_NS4_8TiledMMAINS4_8MMA_AtomIJNS4_23SM100_MMA_TF32_2x1SM_SSINS_10tfloat32_tESM_fLi128ELi64ELNS4_4UMMA5MajorE0ELSO_0ELNSN_7ScaleInE0ELSP_0EEEEEENS4_6LayoutINS5_IJSC_SC_SC_EEENS5_IJNSA_ILi0EEESU_SU_EEEEENS5_IJNS4_10UnderscoreESX_SX_EEEEENS4_18SM100_TMA_2SM_LOADENS4_14ComposedLayoutINS4_7SwizzleILi3ELi4ELi3EEENS4_18smem_ptr_flag_bitsILi32EEENSS_INS5_IJNSA_ILi8EEENSA_ILi32EEEEEENS5_IJS17_SC_EEEEEEEvNS4_8identityES10_S1B_vS1C_EENS_8epilogue10collective18CollectiveEpilogueINS1E_23Sm100TmaWarpSpecializedILi3ELi2ELi16ELb1ELb0EEEJNS5_IJSG_SG_SG_EEENS5_IJNSS_ISG_SC_EENSS_INS5_IJNSA_ILi16EEESB_EEENS5_IJSC_S17_EEEEEEEEfSI_fSI_NS1E_6fusion15FusionCallbacksIS1I_NS1Q_17LinearCombinationIffffLNS_15FloatRoundStyleE2EEES1J_S1P_JEEENS4_5SM1004TMEM4LOAD26SM100_TMEM_LOAD_32dp32b16xENS4_13SM90_TMA_LOADENS11_INS12_ILi2ELi4ELi3EEES15_NSS_INS5_IJS16_S1L_EEENS5_IJS1L_SC_EEEEEEENS4_39AutoVectorizingCopyWithAssumedAlignmentILi128EEENS4_14SM90_TMA_STOREES25_S27_S27_EEEvvEEEEvNT_6ParamsE,"ax",@progbits
	.align	128
.text._ZN7cutlass13device_kernelINS_4gemm6kernel13GemmUniversalIN4cute5tupleIJiiiiEEENS1_10collective13CollectiveMmaINS1_35MainloopSm100TmaUmmaWarpSpecializedILi8ELi2ELi4ENS5_IJNS4_1CILi2EEENSA_ILi1EEESC_EEEEENS5_IJNSA_ILi128EEENSA_ILi64EEESG_EEEfNS5_IJlSC_lEEEfSI_NS4_8TiledMMAINS4_8MMA_AtomIJNS4_23SM100_MMA_TF32_2x1SM_SSINS_10tfloat32_tESM_fLi128ELi64ELNS4_4UMMA5MajorE0ELSO_0ELNSN_7ScaleInE0ELSP_0EEEEEENS4_6LayoutINS5_IJSC_SC_SC_EEENS5_IJNSA_ILi0EEESU_SU_EEEEENS5_IJNS4_10UnderscoreESX_SX_EEEEENS4_18SM100_TMA_2SM_LOADENS4_14ComposedLayoutINS4_7SwizzleILi3ELi4ELi3EEENS4_18smem_ptr_flag_bitsILi32EEENSS_INS5_IJNSA_ILi8EEENSA_ILi32EEEEEENS5_IJS17_SC_EEEEEEEvNS4_8identityES10_S1B_vS1C_EENS_8epilogue10collective18CollectiveEpilogueINS1E_23Sm100TmaWarpSpecializedILi3ELi2ELi16ELb1ELb0EEEJNS5_IJSG_SG_SG_EEENS5_IJNSS_ISG_SC_EENSS_INS5_IJNSA_ILi16EEESB_EEENS5_IJSC_S17_EEEEEEEEfSI_fSI_NS1E_6fusion15FusionCallbacksIS1I_NS1Q_17LinearCombinationIffffLNS_15FloatRoundStyleE2EEES1J_S1P_JEEENS4_5SM1004TMEM4LOAD26SM100_TMEM_LOAD_32dp32b16xENS4_13SM90_TMA_LOADENS11_INS12_ILi2ELi4ELi3EEES15_NSS_INS5_IJS16_S1L_EEENS5_IJS1L_SC_EEEEEEENS4_39AutoVectorizingCopyWithAssumedAlignmentILi128EEENS4_14SM90_TMA_STOREES25_S27_S27_EEEvvEEEEvNT_6ParamsE:
        .type           _ZN7cutlass13device_kernelINS_4gemm6kernel13GemmUniversalIN4cute5tupleIJiiiiEEENS1_10collective13CollectiveMmaINS1_35MainloopSm100TmaUmmaWarpSpecializedILi8ELi2ELi4ENS5_IJNS4_1CILi2EEENSA_ILi1EEESC_EEEEENS5_IJNSA_ILi128EEENSA_ILi64EEESG_EEEfNS5_IJlSC_lEEEfSI_NS4_8TiledMMAINS4_8MMA_AtomIJNS4_23SM100_MMA_TF32_2x1SM_SSINS_10tfloat32_tESM_fLi128ELi64ELNS4_4UMMA5MajorE0ELSO_0ELNSN_7ScaleInE0ELSP_0EEEEEENS4_6LayoutINS5_IJSC_SC_SC_EEENS5_IJNSA_ILi0EEESU_SU_EEEEENS5_IJNS4_10UnderscoreESX_SX_EEEEENS4_18SM100_TMA_2SM_LOADENS4_14ComposedLayoutINS4_7SwizzleILi3ELi4ELi3EEENS4_18smem_ptr_flag_bitsILi32EEENSS_INS5_IJNSA_ILi8EEENSA_ILi32EEEEEENS5_IJS17_SC_EEEEEEEvNS4_8identityES10_S1B_vS1C_EENS_8epilogue10collective18CollectiveEpilogueINS1E_23Sm100TmaWarpSpecializedILi3ELi2ELi16ELb1ELb0EEEJNS5_IJSG_SG_SG_EEENS5_IJNSS_ISG_SC_EENSS_INS5_IJNSA_ILi16EEESB_EEENS5_IJSC_S17_EEEEEEEEfSI_fSI_NS1E_6fusion15FusionCallbacksIS1I_NS1Q_17LinearCombinationIffffLNS_15FloatRoundStyleE2EEES1J_S1P_JEEENS4_5SM1004TMEM4LOAD26SM100_TMEM_LOAD_32dp32b16xENS4_13SM90_TMA_LOADENS11_INS12_ILi2ELi4ELi3EEES15_NSS_INS5_IJS16_S1L_EEENS5_IJS1L_SC_EEEEEEENS4_39AutoVectorizingCopyWithAssumedAlignmentILi128EEENS4_14SM90_TMA_STOREES25_S27_S27_EEEvvEEEEvNT_6ParamsE,@function
        .size           _ZN7cutlass13device_kernelINS_4gemm6kernel13GemmUniversalIN4cute5tupleIJiiiiEEENS1_10collective13CollectiveMmaINS1_35MainloopSm100TmaUmmaWarpSpecializedILi8ELi2ELi4ENS5_IJNS4_1CILi2EEENSA_ILi1EEESC_EEEEENS5_IJNSA_ILi128EEENSA_ILi64EEESG_EEEfNS5_IJlSC_lEEEfSI_NS4_8TiledMMAINS4_8MMA_AtomIJNS4_23SM100_MMA_TF32_2x1SM_SSINS_10tfloat32_tESM_fLi128ELi64ELNS4_4UMMA5MajorE0ELSO_0ELNSN_7ScaleInE0ELSP_0EEEEEENS4_6LayoutINS5_IJSC_SC_SC_EEENS5_IJNSA_ILi0EEESU_SU_EEEEENS5_IJNS4_10UnderscoreESX_SX_EEEEENS4_18SM100_TMA_2SM_LOADENS4_14ComposedLayoutINS4_7SwizzleILi3ELi4ELi3EEENS4_18smem_ptr_flag_bitsILi32EEENSS_INS5_IJNSA_ILi8EEENSA_ILi32EEEEEENS5_IJS17_SC_EEEEEEEvNS4_8identityES10_S1B_vS1C_EENS_8epilogue10collective18CollectiveEpilogueINS1E_23Sm100TmaWarpSpecializedILi3ELi2ELi16ELb1ELb0EEEJNS5_IJSG_SG_SG_EEENS5_IJNSS_ISG_SC_EENSS_INS5_IJNSA_ILi16EEESB_EEENS5_IJSC_S17_EEEEEEEEfSI_fSI_NS1E_6fusion15FusionCallbacksIS1I_NS1Q_17LinearCombinationIffffLNS_15FloatRoundStyleE2EEES1J_S1P_JEEENS4_5SM1004TMEM4LOAD26SM100_TMEM_LOAD_32dp32b16xENS4_13SM90_TMA_LOADENS11_INS12_ILi2ELi4ELi3EEES15_NSS_INS5_IJS16_S1L_EEENS5_IJS1L_SC_EEEEEEENS4_39AutoVectorizingCopyWithAssumedAlignmentILi128EEENS4_14SM90_TMA_STOREES25_S27_S27_EEEvvEEEEvNT_6ParamsE,(.L_x_187 - _ZN7cutlass13device_kernelINS_4gemm6kernel13GemmUniversalIN4cute5tupleIJiiiiEEENS1_10collective13CollectiveMmaINS1_35MainloopSm100TmaUmmaWarpSpecializedILi8ELi2ELi4ENS5_IJNS4_1CILi2EEENSA_ILi1EEESC_EEEEENS5_IJNSA_ILi128EEENSA_ILi64EEESG_EEEfNS5_IJlSC_lEEEfSI_NS4_8TiledMMAINS4_8MMA_AtomIJNS4_23SM100_MMA_TF32_2x1SM_SSINS_10tfloat32_tESM_fLi128ELi64ELNS4_4UMMA5MajorE0ELSO_0ELNSN_7ScaleInE0ELSP_0EEEEEENS4_6LayoutINS5_IJSC_SC_SC_EEENS5_IJNSA_ILi0EEESU_SU_EEEEENS5_IJNS4_10UnderscoreESX_SX_EEEEENS4_18SM100_TMA_2SM_LOADENS4_14ComposedLayoutINS4_7SwizzleILi3ELi4ELi3EEENS4_18smem_ptr_flag_bitsILi32EEENSS_INS5_IJNSA_ILi8EEENSA_ILi32EEEEEENS5_IJS17_SC_EEEEEEEvNS4_8identityES10_S1B_vS1C_EENS_8epilogue10collective18CollectiveEpilogueINS1E_23Sm100TmaWarpSpecializedILi3ELi2ELi16ELb1ELb0EEEJNS5_IJSG_SG_SG_EEENS5_IJNSS_ISG_SC_EENSS_INS5_IJNSA_ILi16EEESB_EEENS5_IJSC_S17_EEEEEEEEfSI_fSI_NS1E_6fusion15FusionCallbacksIS1I_NS1Q_17LinearCombinationIffffLNS_15FloatRoundStyleE2EEES1J_S1P_JEEENS4_5SM1004TMEM4LOAD26SM100_TMEM_LOAD_32dp32b16xENS4_13SM90_TMA_LOADENS11_INS12_ILi2ELi4ELi3EEES15_NSS_INS5_IJS16_S1L_EEENS5_IJS1L_SC_EEEEEEENS4_39AutoVectorizingCopyWithAssumedAlignmentILi128EEENS4_14SM90_TMA_STOREES25_S27_S27_EEEvvEEEEvNT_6ParamsE)
        .other          _ZN7cutlass13device_kernelINS_4gemm6kernel13GemmUniversalIN4cute5tupleIJiiiiEEENS1_10collective13CollectiveMmaINS1_35MainloopSm100TmaUmmaWarpSpecializedILi8ELi2ELi4ENS5_IJNS4_1CILi2EEENSA_ILi1EEESC_EEEEENS5_IJNSA_ILi128EEENSA_ILi64EEESG_EEEfNS5_IJlSC_lEEEfSI_NS4_8TiledMMAINS4_8MMA_AtomIJNS4_23SM100_MMA_TF32_2x1SM_SSINS_10tfloat32_tESM_fLi128ELi64ELNS4_4UMMA5MajorE0ELSO_0ELNSN_7ScaleInE0ELSP_0EEEEEENS4_6LayoutINS5_IJSC_SC_SC_EEENS5_IJNSA_ILi0EEESU_SU_EEEEENS5_IJNS4_10UnderscoreESX_SX_EEEEENS4_18SM100_TMA_2SM_LOADENS4_14ComposedLayoutINS4_7SwizzleILi3ELi4ELi3EEENS4_18smem_ptr_flag_bitsILi32EEENSS_INS5_IJNSA_ILi8EEENSA_ILi32EEEEEENS5_IJS17_SC_EEEEEEEvNS4_8identityES10_S1B_vS1C_EENS_8epilogue10collective18CollectiveEpilogueINS1E_23Sm100TmaWarpSpecializedILi3ELi2ELi16ELb1ELb0EEEJNS5_IJSG_SG_SG_EEENS5_IJNSS_ISG_SC_EENSS_INS5_IJNSA_ILi16EEESB_EEENS5_IJSC_S17_EEEEEEEEfSI_fSI_NS1E_6fusion15FusionCallbacksIS1I_NS1Q_17LinearCombinationIffffLNS_15FloatRoundStyleE2EEES1J_S1P_JEEENS4_5SM1004TMEM4LOAD26SM100_TMEM_LOAD_32dp32b16xENS4_13SM90_TMA_LOADENS11_INS12_ILi2ELi4ELi3EEES15_NSS_INS5_IJS16_S1L_EEENS5_IJS1L_SC_EEEEEEENS4_39AutoVectorizingCopyWithAssumedAlignmentILi128EEENS4_14SM90_TMA_STOREES25_S27_S27_EEEvvEEEEvNT_6ParamsE,@"STO_CUDA_ENTRY STV_DEFAULT"
_ZN7cutlass13device_kernelINS_4gemm6kernel13GemmUniversalIN4cute5tupleIJiiiiEEENS1_10collective13CollectiveMmaINS1_35MainloopSm100TmaUmmaWarpSpecializedILi8ELi2ELi4ENS5_IJNS4_1CILi2EEENSA_ILi1EEESC_EEEEENS5_IJNSA_ILi128EEENSA_ILi64EEESG_EEEfNS5_IJlSC_lEEEfSI_NS4_8TiledMMAINS4_8MMA_AtomIJNS4_23SM100_MMA_TF32_2x1SM_SSINS_10tfloat32_tESM_fLi128ELi64ELNS4_4UMMA5MajorE0ELSO_0ELNSN_7ScaleInE0ELSP_0EEEEEENS4_6LayoutINS5_IJSC_SC_SC_EEENS5_IJNSA_ILi0EEESU_SU_EEEEENS5_IJNS4_10UnderscoreESX_SX_EEEEENS4_18SM100_TMA_2SM_LOADENS4_14ComposedLayoutINS4_7SwizzleILi3ELi4ELi3EEENS4_18smem_ptr_flag_bitsILi32EEENSS_INS5_IJNSA_ILi8EEENSA_ILi32EEEEEENS5_IJS17_SC_EEEEEEEvNS4_8identityES10_S1B_vS1C_EENS_8epilogue10collective18CollectiveEpilogueINS1E_23Sm100TmaWarpSpecializedILi3ELi2ELi16ELb1ELb0EEEJNS5_IJSG_SG_SG_EEENS5_IJNSS_ISG_SC_EENSS_INS5_IJNSA_ILi16EEESB_EEENS5_IJSC_S17_EEEEEEEEfSI_fSI_NS1E_6fusion15FusionCallbacksIS1I_NS1Q_17LinearCombinationIffffLNS_15FloatRoundStyleE2EEES1J_S1P_JEEENS4_5SM1004TMEM4LOAD26SM100_TMEM_LOAD_32dp32b16xENS4_13SM90_TMA_LOADENS11_INS12_ILi2ELi4ELi3EEES15_NSS_INS5_IJS16_S1L_EEENS5_IJS1L_SC_EEEEEEENS4_39AutoVectorizingCopyWithAssumedAlignmentILi128EEENS4_14SM90_TMA_STOREES25_S27_S27_EEEvvEEEEvNT_6ParamsE:
[----:B------:R-:W1:Y:S01]  /*0000*/  LDC R1, c[0x0][0x37c] ;  /* 0x0000df00ff017b82 */ /* 0x000e620000000800 */
[----:B------:R-:W2:Y:S01]  /*0010*/  S2R R69, SR_TID.X ;  /* 0x0000000000457919 */ /* 0x000ea20000002100 */
[----:B------:R-:W3:Y:S06]  /*0020*/  LDCU.64 UR6, c[0x0][0x890] ;  /* 0x00011200ff0677ac */ /* 0x000eec0008000a00 */
[----:B------:R-:W4:Y:S01]  /*0030*/  S2UR UR37, SR_CgaCtaId ;  /* 0x00000000002579c3 */ /* 0x000f220000008800 */
[----:B------:R-:W-:Y:S02]  /*0040*/  PRMT R64, RZ, 0x7610, R64 ;  /* 0x00007610ff407816 */ /* 0x000fe40000000040 */
[----:B------:R-:W-:Y:S01]  /*0050*/  ELECT P1, URZ, PT ;  /* 0x0000000000ff782f */ /* 0x000fe20003820000 */
[----:B------:R-:W1:Y:S01]  /*0060*/  LDCU.64 UR46, c[0x0][0x358] ;  /* 0x00006b00ff2e77ac */ /* 0x000e620008000a00 */
[----:B---3--:R-:W-:-:S04]  /*0070*/  UISETP.NE.U32.AND UP0, UPT, UR6, URZ, UPT ;  /* 0x000000ff0600728c */ /* 0x008fc8000bf05070 */
[----:B------:R-:W-:Y:S02]  /*0080*/  UISETP.NE.AND.EX UP0, UPT, UR7, URZ, UPT, UP0 ;  /* 0x000000ff0700728c */ /* 0x000fe4000bf05300 */
[----:B----4-:R-:W-:Y:S02]  /*0090*/  ULOP3.LUT UR5, UR37, 0x1, URZ, 0xc0, !UPT ;  /* 0x0000000125057892 */ /* 0x010fe4000f8ec0ff */
[----:B------:R-:W-:Y:S01]  /*00a0*/  ULOP3.LUT UR4, UR37, 0x1, URZ, 0x3c, !UPT ;  /* 0x0000000125047892 */ /* 0x000fe2000f8e3cff */
[----:B--2---:R-:W-:-:S05]  /*00b0*/  SHF.R.U32.HI R68, RZ, 0x5, R69 ;  /* 0x00000005ff447819 */ /* 0x004fca0000011645 */
[----:B------:R-:W2:Y:S02]  /*00c0*/  SHFL.IDX PT, R0, R68, RZ, 0x1f ;  /* 0x00001fff44007589 */ /* 0x000ea400000e0000 */
[----:B--2---:R-:W-:Y:S01]  /*00d0*/  R2UR UR10, R0 ;  /* 0x00000000000a72ca */ /* 0x004fe200000e0000 */
[----:B-1----:R-:W-:-:S14]  /*00e0*/  BRA.U UP0, `(.L_x_0) ;  /* 0x00000001002c7547 */ /* 0x002fdc000b800000 */
[----:B------:R-:W1:Y:S02]  /*00f0*/  LDCU.64 UR8, c[0x0][0x888] ;  /* 0x00011100ff0877ac */ /* 0x000e640008000a00 */
[----:B-1----:R-:W-:-:S04]  /*0100*/  UISETP.NE.U32.AND UP0, UPT, UR8, URZ, UPT ;  /* 0x000000ff0800728c */ /* 0x002fc8000bf05070 */
[----:B------:R-:W-:-:S09]  /*0110*/  UISETP.NE.AND.EX UP0, UPT, UR9, URZ, UPT, UP0 ;  /* 0x000000ff0900728c */ /* 0x000fd2000bf05300 */
[----:B------:R-:W-:Y:S05]  /*0120*/  BRA.U !UP0, `(.L_x_1) ;  /* 0x0000000108107547 */ /* 0x000fea000b800000 */
[----:B------:R-:W1:Y:S02]  /*0130*/  LDC.64 R2, c[0x0][0x888] ;  /* 0x00022200ff027b82 */ /* 0x000e640000000a00 */
[----:B-1----:R1:W5:Y:S01]  /*0140*/  LDG.E R35, desc[UR46][R2.64] ;  /* 0x0000002e02237981 */ /* 0x002362000c1e1900 */
[----:B------:R-:W-:Y:S01]  /*0150*/  HFMA2 R64, -RZ, RZ, 0, 5.9604644775390625e-08 ;  /* 0x00000001ff407431 */ /* 0x000fe200000001ff */
[----:B------:R-:W-:Y:S05]  /*0160*/  BRA `(.L_x_0) ;  /* 0x00000000000c7947 */ /* 0x000fea0003800000 */
.L_x_1:
[----:B------:R-:W1:Y:S01]  /*0170*/  LDCU UR8, c[0x0][0x880] ;  /* 0x00011000ff0877ac */ /* 0x000e620008000800 */
[----:B------:R-:W-:Y:S01]  /*0180*/  HFMA2 R64, -RZ, RZ, 0, 5.9604644775390625e-08 ;  /* 0x00000001ff407431 */ /* 0x000fe200000001ff */
[----:B-1----:R-:W-:-:S07]  /*0190*/  MOV R35, UR8 ;  /* 0x0000000800237c02 */ /* 0x002fce0008000f00 */
.L_x_0:
[----:B------:R-:W2:Y:S02]  /*01a0*/  LDCU.64 UR8, c[0x0][0x8b0] ;  /* 0x00011600ff0877ac */ /* 0x000ea40008000a00 */
[----:B--2---:R-:W-:-:S04]  /*01b0*/  UISETP.NE.U32.AND UP0, UPT, UR8, URZ, UPT ;  /* 0x000000ff0800728c */ /* 0x004fc8000bf05070 */
[----:B------:R-:W-:-:S09]  /*01c0*/  UISETP.NE.AND.EX UP0, UPT, UR9, URZ, UPT, UP0 ;  /* 0x000000ff0900728c */ /* 0x000fd2000bf05300 */
[----:B------:R-:W-:Y:S05]  /*01d0*/  BRA.U UP0, `(.L_x_2) ;  /* 0x0000000100247547 */ /* 0x000fea000b800000 */
[----:B------:R-:W2:Y:S02]  /*01e0*/  LDCU.64 UR8, c[0x0][0x8a8] ;  /* 0x00011500ff0877ac */ /* 0x000ea40008000a00 */
[----:B--2---:R-:W-:-:S04]  /*01f0*/  UISETP.NE.U32.AND UP0, UPT, UR8, URZ, UPT ;  /* 0x000000ff0800728c */ /* 0x004fc8000bf05070 */
[----:B------:R-:W-:-:S09]  /*0200*/  UISETP.NE.AND.EX UP0, UPT, UR9, URZ, UPT, UP0 ;  /* 0x000000ff0900728c */ /* 0x000fd2000bf05300 */
[----:B------:R-:W-:Y:S05]  /*0210*/  BRA.U !UP0, `(.L_x_3) ;  /* 0x00000001080c7547 */ /* 0x000fea000b800000 */
[----:B-1----:R-:W1:Y:S02]  /*0220*/  LDC.64 R2, c[0x0][0x8a8] ;  /* 0x00022a00ff027b82 */ /* 0x002e640000000a00 */
[----:B-1----:R2:W5:Y:S01]  /*0230*/  LDG.E R33, desc[UR46][R2.64] ;  /* 0x0000002e02217981 */ /* 0x002562000c1e1900 */
[----:B------:R-:W-:Y:S05]  /*0240*/  BRA `(.L_x_2) ;  /* 0x0000000000087947 */ /* 0x000fea0003800000 */
.L_x_3:
[----:B------:R-:W2:Y:S02]  /*0250*/  LDCU UR8, c[0x0][0x8a0] ;  /* 0x00011400ff0877ac */ /* 0x000ea40008000800 */
[----:B--2---:R-:W-:Y:S02]  /*0260*/  MOV R33, UR8 ;  /* 0x0000000800217c02 */ /* 0x004fe40008000f00 */
.L_x_2:
[----:B------:R-:W-:Y:S01]  /*0270*/  IMAD.U32 R0, RZ, RZ, UR10 ;  /* 0x0000000aff007e24 */ /* 0x000fe2000f8e00ff */
[----:B------:R-:W-:Y:S04]  /*0280*/  BSSY.RECONVERGENT B0, `(.L_x_4) ;  /* 0x000000c000007945 */ /* 0x000fe80003800200 */
[C---:B------:R-:W-:Y:S02]  /*0290*/  ISETP.NE.OR P2, PT, R0.reuse, 0x1, !P1 ;  /* 0x000000010000780c */ /* 0x040fe40004f45670 */
[----:B------:R-:W-:-:S11]  /*02a0*/  ISETP.NE.OR P0, PT, R0, 0x3, !P1 ;  /* 0x000000030000780c */ /* 0x000fd60004f05670 */
[----:B------:R-:W-:Y:S05]  /*02b0*/  @P2 BRA `(.L_x_5) ;  /* 0x0000000000202947 */ /* 0x000fea0003800000 */
[----:B------:R-:W3:Y:S02]  /*02c0*/  LDCU.64 UR8, c[0x0][0x348] ;  /* 0x00006900ff0877ac */ /* 0x000ee40008000a00 */
[----:B---3--:R-:W-:Y:S02]  /*02d0*/  UIADD3 UR12, UP1, UPT, UR8, 0x80, URZ ;  /* 0x00000080080c7890 */ /* 0x008fe4000ff3e0ff */
[----:B------:R-:W-:Y:S02]  /*02e0*/  UIADD3 UR8, UP0, UPT, UR8, 0x180, URZ ;  /* 0x0000018008087890 */ /* 0x000fe4000ff1e0ff */
[----:B------:R-:W-:Y:S02]  /*02f0*/  UIADD3.X UR13, UPT, UPT, URZ, UR9, URZ, UP1, !UPT ;  /* 0x00000009ff0d7290 */ /* 0x000fe40008ffe4ff */
[----:B------:R-:W-:-:S07]  /*0300*/  UIADD3.X UR9, UPT, UPT, URZ, UR9, URZ, UP0, !UPT ;  /* 0x00000009ff097290 */ /* 0x000fce00087fe4ff */
[----:B------:R3:W-:Y:S02]  /*0310*/  UTMACCTL.PF [UR12] ;  /* 0x000000000c0079b9 */ /* 0x0007e40008040000 */
[----:B------:R3:W-:Y:S02]  /*0320*/  UTMACCTL.PF [UR8] ;  /* 0x00000000080079b9 */ /* 0x0007e40008040000 */
[----:B---3--:R-:W-:Y:S01]  /*0330*/  NOP ;  /* 0x0000000000007918 */ /* 0x008fe20000000000 */
.L_x_5:
[----:B------:R-:W-:Y:S05]  /*0340*/  BSYNC.RECONVERGENT B0 ;  /* 0x0000000000007941 */ /* 0x000fea0003800200 */
.L_x_4:
[----:B------:R-:W-:Y:S04]  /*0350*/  BSSY.RECONVERGENT B0, `(.L_x_6) ;  /* 0x000000a000007945 */ /* 0x000fe80003800200 */
        /* <DEDUP_REMOVED lines=9> */
.L_x_7:
[----:B------:R-:W-:Y:S05]  /*03f0*/  BSYNC.RECONVERGENT B0 ;  /* 0x0000000000007941 */ /* 0x000fea0003800200 */
.L_x_6:
[----:B------:R-:W3:Y:S01]  /*0400*/  LDCU.64 UR8, c[0x0][0x888] ;  /* 0x00011100ff0877ac */ /* 0x000ee20008000a00 */
[----:B------:R-:W-:Y:S02]  /*0410*/  UISETP.EQ.U32.AND UP1, UPT, UR6, URZ, UPT ;  /* 0x000000ff0600728c */ /* 0x000fe4000bf22070 */
[----:B------:R-:W-:Y:S02]  /*0420*/  UPLOP3.LUT UP5, UPT, UPT, UPT, UPT, 0x80, 0x8 ;  /* 0x000000000008789c */ /* 0x000fe40003faf070 */
[----:B---3--:R-:W-:-:S04]  /*0430*/  UISETP.NE.U32.AND UP0, UPT, UR8, URZ, UPT ;  /* 0x000000ff0800728c */ /* 0x008fc8000bf05070 */
[----:B------:R-:W-:-:S04]  /*0440*/  UISETP.NE.AND.EX UP0, UPT, UR9, URZ, UPT, UP0 ;  /* 0x000000ff0900728c */ /* 0x000fc8000bf05300 */
[----:B------:R-:W-:-:S04]  /*0450*/  UISETP.EQ.OR.EX UP2, UPT, UR7, URZ, !UP0, UP1 ;  /* 0x000000ff0700728c */ /* 0x000fc8000c742710 */
[----:B------:R-:W-:-:S05]  /*0460*/  UP2UR UR53, UPR, URZ, 0x4 ;  /* 0x00000004ff357883 */ /* 0x000fca0008000000 */
[----:B------:R-:W-:Y:S07]  /*0470*/  BRA.U !UP2, `(.L_x_8) ;  /* 0x000000010a207547 */ /* 0x000fee000b800000 */
[----:B------:R-:W-:Y:S01]  /*0480*/  UISETP.NE.U32.AND UP2, UPT, UR6, URZ, UPT ;  /* 0x000000ff0600728c */ /* 0x000fe2000bf45070 */
[----:B-----5:R-:W-:Y:S01]  /*0490*/  FSETP.NEU.AND P0, PT, R35, RZ, PT ;  /* 0x000000ff2300720b */ /* 0x020fe20003f0d000 */
[----:B------:R-:W-:Y:S02]  /*04a0*/  USEL UR6, URZ, 0xffffffff, UP0 ;  /* 0xffffffffff067887 */ /* 0x000fe40008000000 */
[----:B------:R-:W-:-:S10]  /*04b0*/  UISETP.NE.AND.EX UP2, UPT, UR7, URZ, UPT, UP2 ;  /* 0x000000ff0700728c */ /* 0x000fd4000bf45320 */
[----:B------:R-:W-:Y:S01]  /*04c0*/  VOTEU.ANY UP1, P0 ;  /* 0x0000000000ff7886 */ /* 0x000fe20000020100 */
[----:B------:R-:W-:-:S04]  /*04d0*/  @!UP2 USEL UR6, URZ, 0xffffffff, UP1 ;  /* 0xffffffffff06a887 */ /* 0x000fc80008800000 */
[----:B------:R-:W-:-:S04]  /*04e0*/  ULOP3.LUT UR6, UR6, 0x1, URZ, 0xc0, !UPT ;  /* 0x0000000106067892 */ /* 0x000fc8000f8ec0ff */
[----:B------:R-:W-:-:S11]  /*04f0*/  UISETP.NE.U32.AND UP5, UPT, UR6, 0x1, UPT ;  /* 0x000000010600788c */ /* 0x000fd6000bfa5070 */
.L_x_8:
[----:B------:R-:W3:Y:S01]  /*0500*/  SHFL.IDX PT, R0, R68, RZ, 0x1f ;  /* 0x00001fff44007589 */ /* 0x000ee200000e0000 */
[----:B------:R-:W-:-:S04]  /*0510*/  UISETP.NE.AND UP1, UPT, UR10, 0x2, UPT ;  /* 0x000000020a00788c */ /* 0x000fc8000bf25270 */
[----:B------:R-:W-:Y:S02]  /*0520*/  UISETP.EQ.AND UP2, UPT, UR5, URZ, !UP1 ;  /* 0x000000ff0500728c */ /* 0x000fe4000cf42270 */
[----:B------:R-:W-:-:S04]  /*0530*/  USEL UR7, URZ, 0x1, UP1 ;  /* 0x00000001ff077887 */ /* 0x000fc80008800000 */
[----:B------:R-:W-:Y:S02]  /*0540*/  PLOP3.LUT P5, PT, P1, PT, UP2, 0x80, 0x8 ;  /* 0x000000000008781c */ /* 0x000fe40000faf028 */
[----:B---3--:R-:W-:-:S13]  /*0550*/  ISETP.NE.AND P0, PT, R0, RZ, PT ;  /* 0x000000ff0000720c */ /* 0x008fda0003f05270 */
[----:B------:R-:W-:Y:S05]  /*0560*/  @P0 BRA `(.L_x_9) ;  /* 0x0000000000640947 */ /* 0x000fea0003800000 */
[----:B------:R-:W-:Y:S01]  /*0570*/  UMOV UR8, 0x400 ;  /* 0x0000040000087882 */ /* 0x000fe20000000000 */
[----:B------:R-:W-:Y:S01]  /*0580*/  UMOV UR6, 0x1 ;  /* 0x0000000100067882 */ /* 0x000fe20000000000 */
[----:B------:R-:W-:Y:S02]  /*0590*/  ULEA UR8, UR37, UR8, 0x18 ;  /* 0x0000000825087291 */ /* 0x000fe4000f8ec0ff */
[----:B------:R-:W-:-:S04]  /*05a0*/  UIADD3 UR12, UPT, UPT, -UR6, 0x100000, URZ ;  /* 0x00100000060c7890 */ /* 0x000fc8000fffe1ff */
[----:B------:R-:W-:Y:S02]  /*05b0*/  USHF.L.U32 UR13, UR12, 0xb, URZ ;  /* 0x0000000b0c0d7899 */ /* 0x000fe400080006ff */
[----:B------:R-:W-:Y:S01]  /*05c0*/  USHF.L.U32 UR12, UR12, 0x1, URZ ;  /* 0x000000010c0c7899 */ /* 0x000fe200080006ff */
[----:B------:R-:W-:Y:S01]  /*05d0*/  ELECT P0, URZ, PT ;  /* 0x0000000000ff782f */ /* 0x000fe20003800000 */
[----:B------:R-:W3:Y:S10]  /*05e0*/  FENCE.VIEW.ASYNC.S ;  /* 0x00000000000073c6 */ /* 0x000ef40000000000 */
[----:B---3--:R3:W4:Y:S01]  /*05f0*/  SYNCS.EXCH.64 URZ, [UR8], UR12 ;  /* 0x0000000c08ff75b2 */ /* 0x0087220008000100 */
[----:B------:R3:W1:Y:S01]  /*0600*/  SYNCS.EXCH.64 URZ, [UR8+0x40], UR12 ;  /* 0x0000400c08ff75b2 */ /* 0x0006620008000100 */
        /* <DEDUP_REMOVED lines=13> */
[----:B------:R3:W1:Y:S02]  /*06e0*/  SYNCS.EXCH.64 URZ, [UR8+0x78], UR12 ;  /* 0x0000780c08ff75b2 */ /* 0x0006640008000100 */
[----:B---3--:R-:W-:Y:S01]  /*06f0*/  NOP ;  /* 0x0000000000007918 */ /* 0x008fe20000000000 */
.L_x_9:
[----:B------:R-:W3:Y:S01]  /*0700*/  SHFL.IDX PT, R0, R68, RZ, 0x1f ;  /* 0x00001fff44007589 */ /* 0x000ee200000e0000 */
[----:B------:R-:W-:Y:S01]  /*0710*/  NOP ;  /* 0x0000000000007918 */ /* 0x000fe20000000000 */
[----:B---3--:R-:W-:-:S13]  /*0720*/  ISETP.NE.AND P0, PT, R0, 0x1, PT ;  /* 0x000000010000780c */ /* 0x008fda0003f05270 */
[----:B------:R-:W-:Y:S05]  /*0730*/  @P0 BRA `(.L_x_10) ;  /* 0x00000000004c0947 */ /* 0x000fea0003800000 */
[----:B------:R-:W-:Y:S01]  /*0740*/  UMOV UR9, 0x400 ;  /* 0x0000040000097882 */ /* 0x000fe20000000000 */
[----:B------:R-:W-:Y:S01]  /*0750*/  UMOV UR8, 0x20 ;  /* 0x0000002000087882 */ /* 0x000fe20000000000 */
[----:B------:R-:W-:Y:S01]  /*0760*/  UMOV UR6, 0x80 ;  /* 0x0000008000067882 */ /* 0x000fe20000000000 */
[----:B------:R-:W-:Y:S02]  /*0770*/  ULEA UR9, UR37, UR9, 0x18 ;  /* 0x0000000925097291 */ /* 0x000fe4000f8ec0ff */
[----:B------:R-:W-:-:S04]  /*0780*/  UIADD3 UR12, UPT, UPT, -UR8, 0x100000, URZ ;  /* 0x00100000080c7890 */ /* 0x000fc8000fffe1ff */
[----:B------:R-:W-:Y:S02]  /*0790*/  USHF.L.U32 UR13, UR12, 0xb, URZ ;  /* 0x0000000b0c0d7899 */ /* 0x000fe400080006ff */
[----:B------:R-:W-:Y:S02]  /*07a0*/  USHF.L.U32 UR12, UR12, 0x1, URZ ;  /* 0x000000010c0c7899 */ /* 0x000fe400080006ff */
[----:B------:R-:W-:-:S04]  /*07b0*/  UIADD3 UR14, UPT, UPT, -UR6, 0x100000, URZ ;  /* 0x00100000060e7890 */ /* 0x000fc8000fffe1ff */
[----:B------:R-:W-:Y:S02]  /*07c0*/  USHF.L.U32 UR15, UR14, 0xb, URZ ;  /* 0x0000000b0e0f7899 */ /* 0x000fe400080006ff */
[----:B------:R-:W-:Y:S01]  /*07d0*/  USHF.L.U32 UR14, UR14, 0x1, URZ ;  /* 0x000000010e0e7899 */ /* 0x000fe200080006ff */
[----:B------:R-:W-:Y:S01]  /*07e0*/  ELECT P0, URZ, PT ;  /* 0x0000000000ff782f */ /* 0x000fe20003800000 */
[----:B------:R-:W3:Y:S02]  /*07f0*/  FENCE.VIEW.ASYNC.S ;  /* 0x00000000000073c6 */ /* 0x000ee40000000000 */
[----:B---3--:R3:W1:Y:S08]  /*0800*/  SYNCS.EXCH.64 URZ, [UR9+0x80], UR12 ;  /* 0x0000800c09ff75b2 */ /* 0x0086700008000100 */
[----:B------:R3:W1:Y:S01]  /*0810*/  SYNCS.EXCH.64 URZ, [UR9+0x98], UR14 ;  /* 0x0000980e09ff75b2 */ /* 0x0006620008000100 */
[----:B------:R3:W1:Y:S01]  /*0820*/  SYNCS.EXCH.64 URZ, [UR9+0x88], UR12 ;  /* 0x0000880c09ff75b2 */ /* 0x0006620008000100 */
[----:B------:R3:W1:Y:S01]  /*0830*/  SYNCS.EXCH.64 URZ, [UR9+0xa0], UR14 ;  /* 0x0000a00e09ff75b2 */ /* 0x0006620008000100 */
[----:B------:R3:W1:Y:S01]  /*0840*/  SYNCS.EXCH.64 URZ, [UR9+0x90], UR12 ;  /* 0x0000900c09ff75b2 */ /* 0x0006620008000100 */
[----:B------:R3:W1:Y:S01]  /*0850*/  SYNCS.EXCH.64 URZ, [UR9+0xa8], UR14 ;  /* 0x0000a80e09ff75b2 */ /* 0x0006620008000100 */
[----:B------:R-:W-:Y:S01]  /*0860*/  NOP ;  /* 0x0000000000007918 */ /* 0x000fe20000000000 */
.L_x_10:
[----:B------:R-:W2:Y:S01]  /*0870*/  SHFL.IDX PT, R0, R68, RZ, 0x1f ;  /* 0x00001fff44007589 */ /* 0x000ea200000e0000 */
[----:B------:R-:W-:Y:S01]  /*0880*/  NOP ;  /* 0x0000000000007918 */ /* 0x000fe20000000000 */
[----:B--2---:R-:W-:-:S13]  /*0890*/  ISETP.NE.AND P0, PT, R0, 0x3, PT ;  /* 0x000000030000780c */ /* 0x004fda0003f05270 */
[----:B------:R-:W-:Y:S05]  /*08a0*/  @P0 BRA `(.L_x_11) ;  /* 0x00000000002c0947 */ /* 0x000fea0003800000 */
[----:B------:R-:W-:Y:S01]  /*08b0*/  UMOV UR8, 0x400 ;  /* 0x0000040000087882 */ /* 0x000fe20000000000 */
[----:B------:R-:W-:Y:S01]  /*08c0*/  UMOV UR6, 0x20 ;  /* 0x0000002000067882 */ /* 0x000fe20000000000 */
[----:B------:R-:W-:Y:S02]  /*08d0*/  ULEA UR8, UR37, UR8, 0x18 ;  /* 0x0000000825087291 */ /* 0x000fe4000f8ec0ff */
[----:B---3--:R-:W-:-:S04]  /*08e0*/  UIADD3 UR12, UPT, UPT, -UR6, 0x100000, URZ ;  /* 0x00100000060c7890 */ /* 0x008fc8000fffe1ff */
[----:B------:R-:W-:Y:S02]  /*08f0*/  USHF.L.U32 UR13, UR12, 0xb, URZ ;  /* 0x0000000b0c0d7899 */ /* 0x000fe400080006ff */
[----:B------:R-:W-:Y:S01]  /*0900*/  USHF.L.U32 UR12, UR12, 0x1, URZ ;  /* 0x000000010c0c7899 */ /* 0x000fe200080006ff */
[----:B------:R-:W-:Y:S01]  /*0910*/  ELECT P0, URZ, PT ;  /* 0x0000000000ff782f */ /* 0x000fe20003800000 */
[----:B------:R-:W2:Y:S10]  /*0920*/  FENCE.VIEW.ASYNC.S ;  /* 0x00000000000073c6 */ /* 0x000eb40000000000 */
[----:B--2---:R2:W3:Y:S01]  /*0930*/  SYNCS.EXCH.64 URZ, [UR8+0xb0], UR12 ;  /* 0x0000b00c08ff75b2 */ /* 0x0044e20008000100 */
[----:B------:R2:W1:Y:S01]  /*0940*/  SYNCS.EXCH.64 URZ, [UR8+0xb8], UR12 ;  /* 0x0000b80c08ff75b2 */ /* 0x0004620008000100 */
[----:B------:R-:W-:Y:S01]  /*0950*/  NOP ;  /* 0x0000000000007918 */ /* 0x000fe20000000000 */
.L_x_11:
[----:B------:R-:W4:Y:S01]  /*0960*/  SHFL.IDX PT, R0, R68, RZ, 0x1f ;  /* 0x00001fff44007589 */ /* 0x000f2200000e0000 */
[----:B------:R-:W-:Y:S01]  /*0970*/  NOP ;  /* 0x0000000000007918 */ /* 0x000fe20000000000 */
[----:B----4-:R-:W-:-:S13]  /*0980*/  ISETP.NE.AND P0, PT, R0, 0x4, PT ;  /* 0x000000040000780c */ /* 0x010fda0003f05270 */
[----:B------:R-:W-:Y:S05]  /*0990*/  @P0 BRA `(.L_x_12) ;  /* 0x0000000000480947 */ /* 0x000fea0003800000 */
[----:B---3--:R-:W-:Y:S01]  /*09a0*/  UMOV UR9, 0x1e0 ;  /* 0x000001e000097882 */ /* 0x008fe20000000000 */
[----:B--2---:R-:W-:Y:S01]  /*09b0*/  UMOV UR8, 0x400 ;  /* 0x0000040000087882 */ /* 0x004fe20000000000 */
[----:B------:R-:W-:Y:S01]  /*09c0*/  USEL UR9, UR9, 0x1a0, UP5 ;  /* 0x000001a009097887 */ /* 0x000fe2000a800000 */
        /* <DEDUP_REMOVED lines=9> */
[----:B------:R-:W2:Y:S02]  /*0a60*/  FENCE.VIEW.ASYNC.S ;  /* 0x00000000000073c6 */ /* 0x000ea40000000000 */
[----:B--2---:R4:W2:Y:S08]  /*0a70*/  SYNCS.EXCH.64 URZ, [UR8+0xc0], UR12 ;  /* 0x0000c00c08ff75b2 */ /* 0x0048b00008000100 */
[----:B------:R4:W3:Y:S01]  /*0a80*/  SYNCS.EXCH.64 URZ, [UR8+0xd0], UR14 ;  /* 0x0000d00e08ff75b2 */ /* 0x0008e20008000100 */
[----:B------:R4:W1:Y:S01]  /*0a90*/  SYNCS.EXCH.64 URZ, [UR8+0xc8], UR12 ;  /* 0x0000c80c08ff75b2 */ /* 0x0008620008000100 */
[----:B------:R4:W1:Y:S02]  /*0aa0*/  SYNCS.EXCH.64 URZ, [UR8+0xd8], UR14 ;  /* 0x0000d80e08ff75b2 */ /* 0x0008640008000100 */
[----:B----4-:R-:W-:Y:S01]  /*0ab0*/  NOP ;  /* 0x0000000000007918 */ /* 0x010fe20000000000 */
.L_x_12:
[----:B------:R-:W4:Y:S01]  /*0ac0*/  SHFL.IDX PT, R0, R68, RZ, 0x1f ;  /* 0x00001fff44007589 */ /* 0x000f2200000e0000 */
[----:B------:R-:W-:Y:S01]  /*0ad0*/  NOP ;  /* 0x0000000000007918 */ /* 0x000fe20000000000 */
[----:B----4-:R-:W-:-:S13]  /*0ae0*/  ISETP.NE.AND P0, PT, R0, 0x5, PT ;  /* 0x000000050000780c */ /* 0x010fda0003f05270 */
[----:B------:R-:W-:Y:S05]  /*0af0*/  @P0 BRA `(.L_x_13) ;  /* 0x0000000000540947 */ /* 0x000fea0003800000 */
[----:B---3--:R-:W-:Y:S01]  /*0b00*/  UMOV UR9, 0x400 ;  /* 0x0000040000097882 */ /* 0x008fe20000000000 */
[----:B--2---:R-:W-:Y:S01]  /*0b10*/  UMOV UR8, 0x1 ;  /* 0x0000000100087882 */ /* 0x004fe20000000000 */
        /* <DEDUP_REMOVED lines=13> */
[----:B------:R4:W1:Y:S01]  /*0bf0*/  SYNCS.EXCH.64 URZ, [UR9+0x108], UR14 ;  /* 0x0001080e09ff75b2 */ /* 0x0008620008000100 */
[----:B------:R4:W1:Y:S01]  /*0c00*/  SYNCS.EXCH.64 URZ, [UR9+0xf0], UR12 ;  /* 0x0000f00c09ff75b2 */ /* 0x0008620008000100 */
[----:B------:R4:W1:Y:S01]  /*0c10*/  SYNCS.EXCH.64 URZ, [UR9+0x110], UR14 ;  /* 0x0001100e09ff75b2 */ /* 0x0008620008000100 */
[----:B------:R4:W1:Y:S01]  /*0c20*/  SYNCS.EXCH.64 URZ, [UR9+0xf8], UR12 ;  /* 0x0000f80c09ff75b2 */ /* 0x0008620008000100 */
[----:B------:R4:W1:Y:S02]  /*0c30*/  SYNCS.EXCH.64 URZ, [UR9+0x118], UR14 ;  /* 0x0001180e09ff75b2 */ /* 0x0008640008000100 */
[----:B----4-:R-:W-:Y:S01]  /*0c40*/  NOP ;  /* 0x0000000000007918 */ /* 0x010fe20000000000 */
.L_x_13:
[----:B------:R-:W4:Y:S01]  /*0c50*/  SHFL.IDX PT, R0, R68, RZ, 0x1f ;  /* 0x00001fff44007589 */ /* 0x000f2200000e0000 */
[----:B------:R-:W-:Y:S01]  /*0c60*/  ISETP.NE.OR P1, PT, RZ, UR10, !P1 ;  /* 0x0000000aff007c0c */ /* 0x000fe2000cf25670 */
[----:B------:R-:W-:Y:S01]  /*0c70*/  NOP ;  /* 0x0000000000007918 */ /* 0x000fe20000000000 */
[----:B----4-:R-:W-:-:S13]  /*0c80*/  ISETP.NE.AND P0, PT, R0, 0x3, PT ;  /* 0x000000030000780c */ /* 0x010fda0003f05270 */
[----:B------:R-:W-:Y:S05]  /*0c90*/  @P0 BRA `(.L_x_14) ;  /* 0x0000000000340947 */ /* 0x000fea0003800000 */
[----:B--2---:R-:W-:Y:S01]  /*0ca0*/  UMOV UR8, 0x400 ;  /* 0x0000040000087882 */ /* 0x004fe20000000000 */
[----:B------:R-:W-:Y:S01]  /*0cb0*/  UMOV UR6, 0x20 ;  /* 0x0000002000067882 */ /* 0x000fe20000000000 */
[----:B------:R-:W-:Y:S02]  /*0cc0*/  ULEA UR8, UR37, UR8, 0x18 ;  /* 0x0000000825087291 */ /* 0x000fe4000f8ec0ff */
[----:B---3--:R-:W-:-:S04]  /*0cd0*/  UIADD3 UR12, UPT, UPT, -UR6, 0x100000, URZ ;  /* 0x00100000060c7890 */ /* 0x008fc8000fffe1ff */
[----:B------:R-:W-:Y:S02]  /*0ce0*/  USHF.L.U32 UR13, UR12, 0xb, URZ ;  /* 0x0000000b0c0d7899 */ /* 0x000fe400080006ff */
[----:B------:R-:W-:Y:S01]  /*0cf0*/  USHF.L.U32 UR12, UR12, 0x1, URZ ;  /* 0x000000010c0c7899 */ /* 0x000fe200080006ff */
[----:B------:R-:W-:Y:S01]  /*0d00*/  ELECT P0, URZ, PT ;  /* 0x0000000000ff782f */ /* 0x000fe20003800000 */
[----:B------:R-:W2:Y:S10]  /*0d10*/  FENCE.VIEW.ASYNC.S ;  /* 0x00000000000073c6 */ /* 0x000eb40000000000 */
[----:B--2---:R4:W2:Y:S01]  /*0d20*/  SYNCS.EXCH.64 URZ, [UR8+0x120], UR12 ;  /* 0x0001200c08ff75b2 */ /* 0x0048a20008000100 */
[----:B------:R4:W3:Y:S01]  /*0d30*/  SYNCS.EXCH.64 URZ, [UR8+0x130], UR12 ;  /* 0x0001300c08ff75b2 */ /* 0x0008e20008000100 */
[----:B------:R4:W1:Y:S01]  /*0d40*/  SYNCS.EXCH.64 URZ, [UR8+0x128], UR12 ;  /* 0x0001280c08ff75b2 */ /* 0x0008620008000100 */
[----:B------:R4:W1:Y:S02]  /*0d50*/  SYNCS.EXCH.64 URZ, [UR8+0x138], UR12 ;  /* 0x0001380c08ff75b2 */ /* 0x0008640008000100 */
[----:B----4-:R-:W-:Y:S01]  /*0d60*/  NOP ;  /* 0x0000000000007918 */ /* 0x010fe20000000000 */
.L_x_14:
[----:B------:R-:W-:Y:S01]  /*0d70*/  VOTEU.ALL UP1, P1 ;  /* 0x0000000000ff7886 */ /* 0x000fe20000820000 */
[----:B--2---:R-:W2:Y:S01]  /*0d80*/  LDCU UR8, c[0x0][0x36c] ;  /* 0x00006d80ff0877ac */ /* 0x004ea20008000800 */
[----:B------:R-:W-:Y:S01]  /*0d90*/  NOP ;  /* 0x0000000000007918 */ /* 0x000fe20000000000 */
[----:B------:R-:W-:Y:S01]  /*0da0*/  LOP3.LUT R10, R69, 0x1f, RZ, 0xc0, !PT ;  /* 0x0000001f450a7812 */ /* 0x000fe200078ec0ff */
[----:B---3--:R-:W-:Y:S01]  /*0db0*/  UMOV UR12, 0x20 ;  /* 0x00000020000c7882 */ /* 0x008fe20000000000 */
[----:B------:R-:W-:Y:S01]  /*0dc0*/  @!UP1 UMOV UR6, 0x400 ;  /* 0x0000040000069882 */ /* 0x000fe20000000000 */
[----:B------:R-:W-:-:S04]  /*0dd0*/  @!UP1 UIADD3 UR12, UPT, UPT, -UR12, 0x100000, URZ ;  /* 0x001000000c0c9890 */ /* 0x000fc8000fffe1ff */
[----:B------:R-:W-:Y:S02]  /*0de0*/  @!UP1 USHF.L.U32 UR13, UR12, 0xb, URZ ;  /* 0x0000000b0c0d9899 */ /* 0x000fe400080006ff */
[----:B------:R-:W-:Y:S02]  /*0df0*/  @!UP1 USHF.L.U32 UR12, UR12, 0x1, URZ ;  /* 0x000000010c0c9899 */ /* 0x000fe400080006ff */
[----:B------:R-:W-:Y:S01]  /*0e00*/  @!UP1 ULEA UR6, UR37, UR6, 0x18 ;  /* 0x0000000625069291 */ /* 0x000fe2000f8ec0ff */
[----:B------:R-:W-:Y:S01]  /*0e10*/  VOTEU.ALL UP1, P1 ;  /* 0x0000000000ff7886 */ /* 0x000fe20000820000 */
[----:B------:R-:W-:Y:S01]  /*0e20*/  UISETP.NE.AND UP4, UPT, UR10, URZ, UPT ;  /* 0x000000ff0a00728c */ /* 0x000fe2000bf85270 */
[----:B------:R-:W3:Y:S09]  /*0e30*/  FENCE.VIEW.ASYNC.S ;  /* 0x00000000000073c6 */ /* 0x000ef20000000000 */
[----:B---3--:R3:W4:Y:S01]  /*0e40*/  @!UP1 SYNCS.EXCH.64 URZ, [UR6+0x140], UR12 ;  /* 0x0001400c06ff95b2 */ /* 0x0087220008000100 */
[----:B--2---:R-:W-:-:S09]  /*0e50*/  UISETP.EQ.U32.AND UP1, UPT, UR8, 0x1, UPT ;  /* 0x000000010800788c */ /* 0x004fd2000bf22070 */
[----:B------:R-:W-:Y:S05]  /*0e60*/  BRA.U !UP1, `(.L_x_15) ;  /* 0x0000000109087547 */ /* 0x000fea000b800000 */
[----:B-1--4-:R-:W-:Y:S01]  /*0e70*/  UCGABAR_ARV ;  /* 0x00000000000079c7 */ /* 0x012fe20008000000 */
[----:B------:R-:W-:Y:S05]  /*0e80*/  BRA `(.L_x_16) ;  /* 0x0000000000047947 */ /* 0x000fea0003800000 */
.L_x_15:
[----:B-1--4-:R-:W-:Y:S01]  /*0e90*/  NOP ;  /* 0x0000000000007918 */ /* 0x012fe20000000000 */
.L_x_16:
[----:B------:R-:W1:Y:S01]  /*0ea0*/  S2R R15, SR_CTAID.Y ;  /* 0x00000000000f7919 */ /* 0x000e620000002600 */
[----:B------:R-:W-:-:S05]  /*0eb0*/  CS2R.32 R63, SR_CgaSize ;  /* 0x00000000003f7805 */ /* 0x000fca0000008a00 */
[----:B------:R-:W-:-:S05]  /*0ec0*/  IMAD R63, R63, -0xa0, RZ ;  /* 0xffffff603f3f7824 */ /* 0x000fca00078e02ff */
[----:B---3--:R-:W-:-:S14]  /*0ed0*/  R2UR UR6, R63 ;  /* 0x000000003f0672ca */ /* 0x008fdc00000e0000 */
[----:B------:R-:W2:Y:S01]  /*0ee0*/  LDCU UR6, c[0x0][UR6+0x2b4] ;  /* 0x00005680060677ac */ /* 0x000ea20008000800 */
[----:B------:R-:W-:-:S05]  /*0ef0*/  CS2R.32 R0, SR_CgaSize ;  /* 0x0000000000007805 */ /* 0x000fca0000008a00 */
[----:B------:R-:W-:-:S06]  /*0f00*/  IMAD R0, R0, -0xa0, RZ ;  /* 0xffffff6000007824 */ /* 0x000fcc00078e02ff */
[----:B------:R-:W3:Y:S01]  /*0f10*/  LDC R0, c[0x0][R0+0x2a4] ;  /* 0x0000a90000007b82 */ /* 0x000ee20000000800 */
[----:B------:R-:W-:Y:S01]  /*0f20*/  PRMT R8, RZ, 0x7610, R8 ;  /* 0x00007610ff087816 */ /* 0x000fe20000000008 */
[----:B------:R-:W4:Y:S01]  /*0f30*/  S2R R9, SR_CTAID.X ;  /* 0x0000000000097919 */ /* 0x000f220000002500 */
[----:B------:R-:W-:-:S05]  /*0f40*/  CS2R.32 R63, SR_CgaSize ;  /* 0x00000000003f7805 */ /* 0x000fca0000008a00 */
[----:B------:R-:W-:-:S05]  /*0f50*/  IMAD R63, R63, -0xa0, RZ ;  /* 0xffffff603f3f7824 */ /* 0x000fca00078e02ff */
[----:B------:R-:W-:-:S14]  /*0f60*/  R2UR UR8, R63 ;  /* 0x000000003f0872ca */ /* 0x000fdc00000e0000 */
[----:B------:R-:W3:Y:S01]  /*0f70*/  LDCU UR8, c[0x0][UR8+0x2b0] ;  /* 0x00005600080877ac */ /* 0x000ee20008000800 */
[----:B------:R-:W-:Y:S01]  /*0f80*/  UISETP.NE.AND UP2, UPT, UR10, 0x2, UPT ;  /* 0x000000020a00788c */ /* 0x000fe2000bf45270 */
[----:B------:R-:W2:Y:S01]  /*0f90*/  LDC R11, c[0x0][0xb24] ;  /* 0x0002c900ff0b7b82 */ /* 0x000ea20000000800 */
[----:B------:R-:W-:-:S05]  /*0fa0*/  CS2R.32 R2, SR_CgaSize ;  /* 0x0000000000027805 */ /* 0x000fca0000008a00 */
[----:B------:R-:W-:-:S06]  /*0fb0*/  IMAD R2, R2, -0xa0, RZ ;  /* 0xffffff6002027824 */ /* 0x000fcc00078e02ff */
[----:B------:R-:W3:Y:S08]  /*0fc0*/  LDC R2, c[0x0][R2+0x2a0] ;  /* 0x0000a80002027b82 */ /* 0x000ef00000000800 */
[----:B------:R-:W3:Y:S01]  /*0fd0*/  LDC R26, c[0x0][0xb24] ;  /* 0x0002c900ff1a7b82 */ /* 0x000ee20000000800 */
[----:B-1----:R-:W-:-:S07]  /*0fe0*/  I2FP.F32.U32 R62, R15 ;  /* 0x0000000f003e7245 */ /* 0x002fce0000201000 */
[----:B------:R-:W1:Y:S01]  /*0ff0*/  S2UR UR36, SR_CTAID.Z ;  /* 0x00000000002479c3 */ /* 0x000e620000002700 */
[----:B--2---:R-:W-:Y:S01]  /*1000*/  ISETP.GE.AND P0, PT, R11, 0x1, PT ;  /* 0x000000010b00780c */ /* 0x004fe20003f06270 */
[----:B----4-:R-:W-:Y:S01]  /*1010*/  IMAD.MOV.U32 R14, RZ, RZ, R9 ;  /* 0x000000ffff0e7224 */ /* 0x010fe200078e0009 */
[----:B------:R-:W-:Y:S01]  /*1020*/  I2FP.F32.U32 R63, R9 ;  /* 0x00000009003f7245 */ /* 0x000fe20000201000 */
[----:B------:R-:W-:Y:S01]  /*1030*/  FMUL R62, R62, UR6 ;  /* 0x000000063e3e7c20 */ /* 0x000fe20008400000 */
[----:B------:R-:W2:Y:S03]  /*1040*/  LDCU UR6, c[0x0][0xb30] ;  /* 0x00016600ff0677ac */ /* 0x000ea60008000800 */
[----:B---3--:R-:W-:Y:S02]  /*1050*/  FMUL R63, R63, UR8 ;  /* 0x000000083f3f7c20 */ /* 0x008fe40008400000 */
[----:B------:R-:W3:Y:S08]  /*1060*/  F2I.U32.TRUNC.NTZ R62, R62 ;  /* 0x0000003e003e7305 */ /* 0x000ef0000020f000 */
[----:B------:R-:W4:Y:S01]  /*1070*/  F2I.U32.TRUNC.NTZ R63, R63 ;  /* 0x0000003f003f7305 */ /* 0x000f22000020f000 */
[----:B--2---:R-:W-:Y:S01]  /*1080*/  UISETP.NE.AND UP3, UPT, UR6, 0x1, UPT ;  /* 0x000000010600788c */ /* 0x004fe2000bf65270 */
[----:B---3--:R-:W-:-:S05]  /*1090*/  IADD3 R62, PT, PT, -R62, RZ, RZ ;  /* 0x000000ff3e3e7210 */ /* 0x008fca0007ffe1ff */
[----:B------:R-:W-:Y:S01]  /*10a0*/  IMAD R62, R0, R62, R15 ;  /* 0x0000003e003e7224 */ /* 0x000fe200078e020f */
[----:B------:R-:W-:Y:S01]  /*10b0*/  PRMT R0, RZ, 0x7610, R0 ;  /* 0x00007610ff007816 */ /* 0x000fe20000000000 */
[----:B----4-:R-:W-:-:S04]  /*10c0*/  IMAD.MOV R63, RZ, RZ, -R63 ;  /* 0x000000ffff3f7224 */ /* 0x010fc800078e0a3f */
[----:B------:R-:W-:Y:S01]  /*10d0*/  IMAD R63, R2, R63, R9 ;  /* 0x0000003f023f7224 */ /* 0x000fe200078e0209 */
[----:B-1----:R-:W-:Y:S06]  /*10e0*/  BRA.U UP4, `(.L_x_17) ;  /* 0x0000000104247547 */ /* 0x002fec000b800000 */
[----:B------:R-:W-:Y:S01]  /*10f0*/  ISETP.NE.AND P1, PT, R62, RZ, PT ;  /* 0x000000ff3e00720c */ /* 0x000fe20003f25270 */
[----:B------:R-:W-:Y:S01]  /*1100*/  IMAD.MOV.U32 R0, RZ, RZ, 0x3 ;  /* 0x00000003ff007424 */ /* 0x000fe200078e00ff */
[C---:B------:R-:W-:Y:S02]  /*1110*/  LOP3.LUT R2, R63.reuse, 0xfffffffe, RZ, 0xc0, !PT ;  /* 0xfffffffe3f027812 */ /* 0x040fe400078ec0ff */
[----:B------:R-:W-:Y:S02]  /*1120*/  ISETP.LT.U32.OR P1, PT, R63, 0x2, !P1 ;  /* 0x000000023f00780c */ /* 0x000fe40004f21470 */
[----:B------:R-:W-:Y:S02]  /*1130*/  SHF.L.U32 R0, R0, R2, RZ ;  /* 0x0000000200007219 */ /* 0x000fe400000006ff */
[----:B------:R-:W-:Y:S02]  /*1140*/  SEL R4, RZ, 0x1, !P1 ;  /* 0x00000001ff047807 */ /* 0x000fe40004800000 */
[----:B------:R-:W-:-:S05]  /*1150*/  SEL R3, RZ, 0x2, !P1 ;  /* 0x00000002ff037807 */ /* 0x000fca0004800000 */
[----:B------:R-:W-:-:S05]  /*1160*/  IMAD.IADD R3, R4, 0x1, R3 ;  /* 0x0000000104037824 */ /* 0x000fca00078e0203 */
[----:B------:R-:W-:Y:S02]  /*1170*/  PRMT R8, R3, 0x7610, R8 ;  /* 0x0000761003087816 */ /* 0x000fe40000000008 */
.L_x_17:
[----:B------:R-:W-:Y:S05]  /*1180*/  @!P0 BRA `(.L_x_18) ;  /* 0x0000000000b88947 */ /* 0x000fea0003800000 */
[----:B------:R-:W1:Y:S01]  /*1190*/  LDC.64 R4, c[0x0][0xb18] ;  /* 0x0002c600ff047b82 */ /* 0x000e620000000a00 */
[----:B------:R-:W-:-:S07]  /*11a0*/  ISETP.NE.AND P0, PT, R11, 0x1, PT ;  /* 0x000000010b00780c */ /* 0x000fce0003f05270 */
[----:B------:R-:W2:Y:S08]  /*11b0*/  LDC R14, c[0x0][0xb0c] ;  /* 0x0002c300ff0e7b82 */ /* 0x000eb00000000800 */
[----:B------:R-:W3:Y:S08]  /*11c0*/  LDC R16, c[0x0][0x370] ;  /* 0x0000dc00ff107b82 */ /* 0x000ef00000000800 */
[----:B------:R-:W4:Y:S01]  /*11d0*/  LDC R13, c[0x0][0x374] ;  /* 0x0000dd00ff0d7b82 */ /* 0x000f220000000800 */
[----:B-1----:R-:W-:-:S07]  /*11e0*/  ISETP.NE.AND P1, PT, R4, 0x1, PT ;  /* 0x000000010400780c */ /* 0x002fce0003f25270 */
[----:B------:R-:W3:Y:S01]  /*11f0*/  LDC.64 R6, c[0x0][0xb10] ;  /* 0x0002c400ff067b82 */ /* 0x000ee20000000a00 */
[----:B--2---:R-:W-:-:S07]  /*1200*/  ISETP.NE.AND P2, PT, R14, 0x1, PT ;  /* 0x000000010e00780c */ /* 0x004fce0003f45270 */
[----:B------:R-:W1:Y:S08]  /*1210*/  LDC R12, c[0x0][0xb20] ;  /* 0x0002c800ff0c7b82 */ /* 0x000e700000000800 */
[----:B------:R-:W2:Y:S01]  /*1220*/  LDC.64 R2, c[0x0][0xb28] ;  /* 0x0002ca00ff027b82 */ /* 0x000ea20000000a00 */
[----:B----4-:R-:W-:-:S04]  /*1230*/  IMAD.HI.U32 R17, R13, R5, RZ ;  /* 0x000000050d117227 */ /* 0x010fc800078e00ff */
[----:B------:R-:W-:-:S04]  /*1240*/  IMAD.HI.U32 R5, R15, R5, RZ ;  /* 0x000000050f057227 */ /* 0x000fc800078e00ff */
[----:B---3--:R-:W-:-:S05]  /*1250*/  IMAD.HI.U32 R18, R16, R6, RZ ;  /* 0x0000000610127227 */ /* 0x008fca00078e00ff */
[-C--:B------:R-:W-:Y:S01]  /*1260*/  @P2 SHF.R.U32.HI R16, RZ, R7.reuse, R18 ;  /* 0x00000007ff102219 */ /* 0x080fe20000011612 */
[----:B------:R-:W-:Y:S01]  /*1270*/  IMAD.HI.U32 R18, R9, R6, RZ ;  /* 0x0000000609127227 */ /* 0x000fe200078e00ff */
[-C--:B-1----:R-:W-:Y:S02]  /*1280*/  @P1 SHF.R.U32.HI R13, RZ, R12.reuse, R17 ;  /* 0x0000000cff0d1219 */ /* 0x082fe40000011611 */
[----:B------:R-:W-:Y:S02]  /*1290*/  SHF.R.U32.HI R5, RZ, R12, R5 ;  /* 0x0000000cff057219 */ /* 0x000fe40000011605 */
[----:B------:R-:W-:Y:S02]  /*12a0*/  SHF.R.U32.HI R18, RZ, R7, R18 ;  /* 0x00000007ff127219 */ /* 0x000fe40000011612 */
[----:B------:R-:W-:Y:S01]  /*12b0*/  SEL R5, R15, R5, !P1 ;  /* 0x000000050f057207 */ /* 0x000fe20004800000 */
[----:B--2---:R-:W-:Y:S01]  /*12c0*/  IMAD.HI.U32 R17, R13, R2, RZ ;  /* 0x000000020d117227 */ /* 0x004fe200078e00ff */
[----:B------:R-:W-:-:S03]  /*12d0*/  SEL R18, R9, R18, !P2 ;  /* 0x0000001209127207 */ /* 0x000fc60005000000 */
[----:B------:R-:W-:Y:S01]  /*12e0*/  IMAD.HI.U32 R6, R16, R2, RZ ;  /* 0x0000000210067227 */ /* 0x000fe200078e00ff */
[----:B------:R-:W-:-:S04]  /*12f0*/  @P0 SHF.R.U32.HI R13, RZ, R3, R17 ;  /* 0x00000003ff0d0219 */ /* 0x000fc80000011611 */
[----:B------:R-:W-:Y:S01]  /*1300*/  @P0 SHF.R.U32.HI R16, RZ, R3, R6 ;  /* 0x00000003ff100219 */ /* 0x000fe20000011606 */
[----:B------:R-:W-:-:S04]  /*1310*/  IMAD R13, R13, R11, RZ ;  /* 0x0000000b0d0d7224 */ /* 0x000fc800078e02ff */
[----:B------:R-:W-:Y:S01]  /*1320*/  IMAD R6, R16, R11, RZ ;  /* 0x0000000b10067224 */ /* 0x000fe200078e02ff */
[----:B------:R-:W-:-:S04]  /*1330*/  ISETP.GE.AND P1, PT, R5, R13, PT ;  /* 0x0000000d0500720c */ /* 0x000fc80003f26270 */
[----:B------:R-:W-:Y:S01]  /*1340*/  ISETP.GE.OR P1, PT, R18, R6, P1 ;  /* 0x000000061200720c */ /* 0x000fe20000f26670 */
[----:B------:R-:W-:-:S05]  /*1350*/  IMAD.HI.U32 R6, R5, R2, RZ ;  /* 0x0000000205067227 */ /* 0x000fca00078e00ff */
[----:B------:R-:W-:-:S04]  /*1360*/  SHF.R.U32.HI R6, RZ, R3, R6 ;  /* 0x00000003ff067219 */ /* 0x000fc80000011606 */
[----:B------:R-:W-:-:S03]  /*1370*/  SEL R6, R5, R6, !P0 ;  /* 0x0000000605067207 */ /* 0x000fc60004000000 */
[----:B------:R-:W-:Y:S01]  /*1380*/  @!P1 IMAD.HI.U32 R7, R18, R2, RZ ;  /* 0x0000000212079227 */ /* 0x000fe200078e00ff */
[----:B------:R-:W-:-:S04]  /*1390*/  IADD3 R2, PT, PT, -R6, RZ, RZ ;  /* 0x000000ff06027210 */ /* 0x000fc80007ffe1ff */
[----:B------:R-:W-:Y:S01]  /*13a0*/  @!P1 SHF.R.U32.HI R3, RZ, R3, R7 ;  /* 0x00000003ff039219 */ /* 0x000fe20000011607 */
[----:B------:R-:W-:Y:S01]  /*13b0*/  IMAD R2, R11, R2, R5 ;  /* 0x000000020b027224 */ /* 0x000fe200078e0205 */
[----:B------:R-:W-:Y:S02]  /*13c0*/  IADD3 R7, PT, PT, -R5, RZ, RZ ;  /* 0x000000ff05077210 */ /* 0x000fe40007ffe1ff */
[----:B------:R-:W-:-:S03]  /*13d0*/  @!P1 SEL R3, R18, R3, !P0 ;  /* 0x0000000312039207 */ /* 0x000fc60004000000 */
[----:B------:R-:W-:Y:S02]  /*13e0*/  IMAD R7, R4, R7, R15 ;  /* 0x0000000704077224 */ /* 0x000fe400078e020f */
[--C-:B------:R-:W-:Y:S02]  /*13f0*/  @!P1 IMAD.IADD R6, R6, 0x1, -R3.reuse ;  /* 0x0000000106069824 */ /* 0x100fe400078e0a03 */
[----:B------:R-:W-:Y:S01]  /*1400*/  @!P1 IMAD R3, R2, R16, R3 ;  /* 0x0000001002039224 */ /* 0x000fe200078e0203 */
[----:B------:R-:W-:Y:S01]  /*1410*/  IADD3 R2, PT, PT, -R18, RZ, RZ ;  /* 0x000000ff12027210 */ /* 0x000fe20007ffe1ff */
[----:B------:R-:W-:Y:S02]  /*1420*/  @!P1 IMAD R5, R6, R11, R18 ;  /* 0x0000000b06059224 */ /* 0x000fe400078e0212 */
[----:B------:R-:W-:Y:S02]  /*1430*/  @!P1 IMAD.MOV.U32 R18, RZ, RZ, R3 ;  /* 0x000000ffff129224 */ /* 0x000fe400078e0003 */
[----:B------:R-:W-:-:S02]  /*1440*/  IMAD R2, R14, R2, R9 ;  /* 0x000000020e027224 */ /* 0x000fc400078e0209 */
[----:B------:R-:W-:Y:S02]  /*1450*/  IMAD R15, R5, R4, R7 ;  /* 0x00000004050f7224 */ /* 0x000fe400078e0207 */
[----:B------:R-:W-:Y:S02]  /*1460*/  IMAD R14, R18, R14, R2 ;  /* 0x0000000e120e7224 */ /* 0x000fe400078e0202 */
.L_x_18:
[----:B------:R-:W-:Y:S05]  /*1470*/  BRA.U UP3, `(.L_x_19) ;  /* 0x0000000103407547 */ /* 0x000fea000b800000 */
[----:B------:R-:W1:Y:S08]  /*1480*/  LDC.64 R4, c[0x0][0xb10] ;  /* 0x0002c400ff047b82 */ /* 0x000e700000000a00 */
[----:B------:R-:W2:Y:S08]  /*1490*/  LDC.64 R2, c[0x0][0xb18] ;  /* 0x0002c600ff027b82 */ /* 0x000eb00000000a00 */
[----:B------:R-:W3:Y:S08]  /*14a0*/  LDC R6, c[0x0][0xb20] ;  /* 0x0002c800ff067b82 */ /* 0x000ef00000000800 */
[----:B------:R-:W4:Y:S01]  /*14b0*/  LDC R7, c[0x0][0xb0c] ;  /* 0x0002c300ff077b82 */ /* 0x000f220000000800 */
[----:B-1----:R-:W-:-:S05]  /*14c0*/  IMAD.HI.U32 R4, R14, R4, RZ ;  /* 0x000000040e047227 */ /* 0x002fca00078e00ff */
[----:B------:R-:W-:Y:S01]  /*14d0*/  SHF.R.U32.HI R4, RZ, R5, R4 ;  /* 0x00000005ff047219 */ /* 0x000fe20000011604 */
[----:B--2---:R-:W-:Y:S01]  /*14e0*/  IMAD.HI.U32 R3, R15, R3, RZ ;  /* 0x000000030f037227 */ /* 0x004fe200078e00ff */
[----:B------:R-:W-:-:S04]  /*14f0*/  ISETP.NE.AND P0, PT, R2, 0x1, PT ;  /* 0x000000010200780c */ /* 0x000fc80003f05270 */
[----:B---3--:R-:W-:-:S04]  /*1500*/  SHF.R.U32.HI R3, RZ, R6, R3 ;  /* 0x00000006ff037219 */ /* 0x008fc80000011603 */
[----:B------:R-:W-:Y:S02]  /*1510*/  SEL R3, R15, R3, !P0 ;  /* 0x000000030f037207 */ /* 0x000fe40004000000 */
[----:B----4-:R-:W-:-:S04]  /*1520*/  ISETP.NE.AND P1, PT, R7, 0x1, PT ;  /* 0x000000010700780c */ /* 0x010fc80003f25270 */
[----:B------:R-:W-:-:S05]  /*1530*/  SEL R5, R14, R4, !P1 ;  /* 0x000000040e057207 */ /* 0x000fca0004800000 */
[----:B------:R-:W-:Y:S02]  /*1540*/  IMAD.IADD R4, R3, 0x1, -R5 ;  /* 0x0000000103047824 */ /* 0x000fe400078e0a05 */
[----:B------:R-:W-:Y:S02]  /*1550*/  IMAD.IADD R3, R5, 0x1, -R3 ;  /* 0x0000000105037824 */ /* 0x000fe400078e0a03 */
[----:B------:R-:W-:Y:S02]  /*1560*/  IMAD R14, R4, R7, R14 ;  /* 0x00000007040e7224 */ /* 0x000fe400078e020e */
[----:B------:R-:W-:Y:S02]  /*1570*/  IMAD R15, R3, R2, R15 ;  /* 0x00000002030f7224 */ /* 0x000fe400078e020f */
.L_x_19:
[----:B------:R-:W-:Y:S05]  /*1580*/  BRA.U !UP1, `(.L_x_20) ;  /* 0x00000001090c7547 */ /* 0x000fea000b800000 */
[----:B------:R-:W-:Y:S01]  /*1590*/  UCGABAR_WAIT ;  /* 0x0000000000007dc7 */ /* 0x000fe20008000000 */
[----:B------:R-:W-:Y:S01]  /*15a0*/  CCTL.IVALL ;  /* 0x00000000ff00798f */ /* 0x000fe20002000000 */
[----:B------:R-:W-:Y:S05]  /*15b0*/  BRA `(.L_x_21) ;  /* 0x0000000000047947 */ /* 0x000fea0003800000 */
.L_x_20:
[----:B------:R-:W-:Y:S06]  /*15c0*/  BAR.SYNC.DEFER_BLOCKING 0x0 ;  /* 0x0000000000007b1d */ /* 0x000fec0000010000 */
.L_x_21:
[----:B------:R-:W-:Y:S05]  /*15d0*/  BRA.U UP2, `(.L_x_22) ;  /* 0x00000015029c7547 */ /* 0x000fea000b800000 */
[----:B------:R-:W1:Y:S01]  /*15e0*/  LDCU UR15, c[0x0][0x38c] ;  /* 0x00007180ff0f77ac */ /* 0x000e620008000800 */
[----:B------:R-:W2:Y:S01]  /*15f0*/  LDC R8, c[0x0][0x370] ;  /* 0x0000dc00ff087b82 */ /* 0x000ea20000000800 */
[C---:B------:R-:W-:Y:S01]  /*1600*/  IMAD.SHL.U32 R19, R9.reuse, 0x20, RZ ;  /* 0x0000002009137824 */ /* 0x040fe200078e00ff */
[----:B------:R-:W-:Y:S01]  /*1610*/  PLOP3.LUT P1, PT, PT, PT, UP5, 0x80, 0x8 ;  /* 0x000000000008781c */ /* 0x000fe20003f2f058 */
[----:B------:R-:W-:Y:S01]  /*1620*/  UISETP.NE.AND UP1, UPT, UR10, URZ, UPT ;  /* 0x000000ff0a00728c */ /* 0x000fe2000bf25270 */
[----:B------:R-:W-:Y:S01]  /*1630*/  ISETP.NE.AND P4, PT, R10, RZ, P5 ;  /* 0x000000ff0a00720c */ /* 0x000fe20002f85270 */
[----:B------:R-:W-:Y:S01]  /*1640*/  IMAD.SHL.U32 R18, R9, 0x40, RZ ;  /* 0x0000004009127824 */ /* 0x000fe200078e00ff */
[----:B------:R-:W-:Y:S01]  /*1650*/  PLOP3.LUT P1, PT, P1, PT, PT, 0x8, 0x80 ;  /* 0x000000000080781c */ /* 0x000fe20000f2e170 */
[----:B------:R-:W-:Y:S01]  /*1660*/  IMAD.MOV.U32 R17, RZ, RZ, 0x1 ;  /* 0x00000001ff117424 */ /* 0x000fe200078e00ff */
[----:B------:R-:W3:Y:S01]  /*1670*/  LDC R0, c[0x0][0x374] ;  /* 0x0000dd00ff007b82 */ /* 0x000ee20000000800 */
[----:B------:R-:W-:Y:S01]  /*1680*/  IMAD.MOV.U32 R16, RZ, RZ, RZ ;  /* 0x000000ffff107224 */ /* 0x000fe200078e00ff */
[----:B------:R-:W-:Y:S01]  /*1690*/  CS2R R12, SRZ ;  /* 0x00000000000c7805 */ /* 0x000fe2000001ff00 */
[----:B------:R-:W-:Y:S01]  /*16a0*/  IMAD.MOV.U32 R11, RZ, RZ, 0x1 ;  /* 0x00000001ff0b7424 */ /* 0x000fe200078e00ff */
[----:B------:R-:W-:Y:S01]  /*16b0*/  LOP3.LUT R19, R19, 0x20, RZ, 0xc0, !PT ;  /* 0x0000002013137812 */ /* 0x000fe200078ec0ff */
[----:B------:R-:W4:Y:S01]  /*16c0*/  LDCU.64 UR30, c[0x0][0x348] ;  /* 0x00006900ff1e77ac */ /* 0x000f220008000a00 */
[----:B-1----:R-:W-:-:S02]  /*16d0*/  UIADD3 UR4, UPT, UPT, UR15, 0x3f, URZ ;  /* 0x0000003f0f047890 */ /* 0x002fc4000fffe0ff */
[----:B------:R-:W-:Y:S02]  /*16e0*/  USEL UR7, UR7, 0x2, UP1 ;  /* 0x0000000207077887 */ /* 0x000fe40008800000 */
[----:B------:R-:W-:Y:S01]  /*16f0*/  USHF.R.S32.HI UR22, URZ, 0x1f, UR4 ;  /* 0x0000001fff167899 */ /* 0x000fe20008011404 */
[----:B------:R-:W-:-:S03]  /*1700*/  UMOV UR13, URZ ;  /* 0x000000ff000d7c82 */ /* 0x000fc60008000000 */
[----:B------:R-:W-:Y:S02]  /*1710*/  ULEA.HI UR22, UR22, UR4, URZ, 0x6 ;  /* 0x0000000416167291 */ /* 0x000fe4000f8f30ff */
[----:B------:R-:W-:Y:S02]  /*1720*/  UIADD3 UR4, UPT, UPT, UR15, -0x1, URZ ;  /* 0xffffffff0f047890 */ /* 0x000fe4000fffe0ff */
[----:B------:R-:W-:Y:S02]  /*1730*/  USHF.R.S32.HI UR22, URZ, 0x6, UR22 ;  /* 0x00000006ff167899 */ /* 0x000fe40008011416 */
[----:B------:R-:W-:Y:S02]  /*1740*/  UISETP.GE.U32.AND UP2, UPT, UR4, -0x7f, UPT ;  /* 0xffffff810400788c */ /* 0x000fe4000bf46070 */
[----:B------:R-:W-:Y:S02]  /*1750*/  UISETP.LT.U32.AND UP0, UPT, UR22, 0x8, UPT ;  /* 0x000000081600788c */ /* 0x000fe4000bf01070 */
[----:B------:R-:W-:-:S02]  /*1760*/  UIADD3 UR15, UPT, UPT, UR15, 0x7e, URZ ;  /* 0x0000007e0f0f7890 */ /* 0x000fc4000fffe0ff */
[----:B------:R-:W-:-:S04]  /*1770*/  USEL UR21, UR22, 0x8, UP0 ;  /* 0x0000000816157887 */ /* 0x000fc80008000000 */
[----:B------:R-:W-:Y:S02]  /*1780*/  UIADD3 UR6, UPT, UPT, UR21, -0x1, URZ ;  /* 0xffffffff15067890 */ /* 0x000fe4000fffe0ff */
[----:B------:R-:W-:Y:S02]  /*1790*/  @UP2 UIADD3 UR6, UPT, UPT, UR21, URZ, URZ ;  /* 0x000000ff15062290 */ /* 0x000fe4000fffe0ff */
[----:B------:R-:W-:Y:S02]  /*17a0*/  UIADD3 UR14, UPT, UPT, UR22, -UR21, URZ ;  /* 0x80000015160e7290 */ /* 0x000fe4000fffe0ff */
[----:B------:R-:W-:Y:S02]  /*17b0*/  UIADD3 UR5, UPT, UPT, UR6, 0x1, URZ ;  /* 0x0000000106057890 */ /* 0x000fe4000fffe0ff */
[----:B--2-4-:R-:W-:-:S12]  /*17c0*/  UIADD3 UR6, UPT, UPT, -UR6, URZ, URZ ;  /* 0x000000ff06067290 */ /* 0x014fd8000fffe1ff */
.L_x_42:
[----:B------:R-:W-:Y:S01]  /*17d0*/  UISETP.NE.AND UP0, UPT, UR37, URZ, UPT ;  /* 0x000000ff2500728c */ /* 0x000fe2000bf05270 */
[----:B------:R-:W1:Y:S08]  /*17e0*/  S2UR UR37, SR_CgaCtaId ;  /* 0x00000000002579c3 */ /* 0x000e700000008800 */
[----:B------:R-:W-:Y:S05]  /*17f0*/  BRA.U UP0, `(.L_x_23) ;  /* 0x0000000100347547 */ /* 0x000fea000b800000 */
[----:B------:R-:W2:Y:S01]  /*1800*/  S2R R2, SR_CgaCtaId ;  /* 0x0000000000027919 */ /* 0x000ea20000008800 */
[----:B------:R-:W-:-:S04]  /*1810*/  MOV R3, 0x400 ;  /* 0x0000040000037802 */ /* 0x000fc80000000f00 */
[----:B--2---:R-:W-:Y:S02]  /*1820*/  LEA R2, R2, R3, 0x18 ;  /* 0x0000000302027211 */ /* 0x004fe400078ec0ff */
[----:B------:R-:W-:-:S03]  /*1830*/  SHF.L.U32 R3, R11, 0x1f, RZ ;  /* 0x0000001f0b037819 */ /* 0x000fc600000006ff */
[----:B------:R-:W-:-:S04]  /*1840*/  IMAD R2, R12, 0x8, R2 ;  /* 0x000000080c027824 */ /* 0x000fc800078e0202 */
[----:B------:R-:W2:Y:S02]  /*1850*/  SYNCS.PHASECHK.TRANS64.TRYWAIT P0, [R2+URZ+0x130], R3 ;  /* 0x00013003020075a7 */ /* 0x000ea400080011ff */
[----:B--2---:R-:W-:Y:S05]  /*1860*/  @!P0 BRA `(.L_x_24) ;  /* 0x00000060005c8947 */ /* 0x004fea0003800000 */
.L_x_137:
[----:B------:R-:W-:Y:S01]  /*1870*/  VIADD R12, R12, 0x1 ;  /* 0x000000010c0c7836 */ /* 0x000fe20000000000 */
[----:B------:R2:W-:Y:S04]  /*1880*/  SYNCS.ARRIVE.TRANS64.A1T0 RZ, [R2+URZ+0x120], RZ ;  /* 0x000120ff02ff79a7 */ /* 0x0005e800081000ff */
[----:B------:R-:W-:-:S04]  /*1890*/  ISETP.NE.AND P0, PT, R12, 0x2, PT ;  /* 0x000000020c00780c */ /* 0x000fc80003f05270 */
[----:B------:R-:W-:Y:S02]  /*18a0*/  SEL R12, R12, RZ, P0 ;  /* 0x000000ff0c0c7207 */ /* 0x000fe40000000000 */
[----:B--2---:R-:W-:-:S04]  /*18b0*/  SEL R2, RZ, 0x1, P0 ;  /* 0x00000001ff027807 */ /* 0x004fc80000000000 */
[----:B------:R-:W-:-:S07]  /*18c0*/  LOP3.LUT R11, R11, R2, RZ, 0x3c, !PT ;  /* 0x000000020b0b7212 */ /* 0x000fce00078e3cff */
.L_x_23:
[----:B------:R-:W-:Y:S01]  /*18d0*/  UMOV UR4, 0x400 ;  /* 0x0000040000047882 */ /* 0x000fe20000000000 */
[----:B------:R-:W-:Y:S01]  /*18e0*/  SHF.L.U32 R2, R17, 0x1f, RZ ;  /* 0x0000001f11027819 */ /* 0x000fe200000006ff */
[----:B-1----:R-:W-:Y:S01]  /*18f0*/  ULEA UR4, UR37, UR4, 0x18 ;  /* 0x0000000425047291 */ /* 0x002fe2000f8ec0ff */
[----:B------:R-:W-:Y:S01]  /*1900*/  R2UR UR35, R18 ;  /* 0x00000000122372ca */ /* 0x000fe200000e0000 */
[----:B------:R-:W-:Y:S01]  /*1910*/  UISETP.GE.U32.AND UP0, UPT, UR15, 0x7f, UPT ;  /* 0x0000007f0f00788c */ /* 0x000fe2000bf06070 */
[----:B------:R-:W-:Y:S01]  /*1920*/  R2UR UR19, R19 ;  /* 0x00000000131372ca */ /* 0x000fe200000e0000 */
[----:B------:R-:W-:Y:S01]  /*1930*/  ULEA UR8, UR13, UR4, 0x3 ;  /* 0x000000040d087291 */ /* 0x000fe2000f8e18ff */
[----:B------:R-:W-:-:S08]  /*1940*/  UMOV UR23, URZ ;  /* 0x000000ff00177c82 */ /* 0x000fd00008000000 */
[----:B------:R1:W2:Y:S01]  /*1950*/  SYNCS.PHASECHK.TRANS64.TRYWAIT P0, [UR8+0x40], R2 ;  /* 0x00004002ff0075a7 */ /* 0x0002a20008001108 */
[----:B------:R-:W-:-:S13]  /*1960*/  R2UR UR8, R15 ;  /* 0x000000000f0872ca */ /* 0x000fda00000e0000 */
[----:B------:R-:W-:Y:S01]  /*1970*/  ULEA UR19, UR8, UR19, 0x6 ;  /* 0x0000001308137291 */ /* 0x000fe2000f8e30ff */
[----:B-1----:R-:W-:-:S05]  /*1980*/  LEA.HI R2, R14, R14, RZ, 0x1 ;  /* 0x0000000e0e027211 */ /* 0x002fca00078f08ff */
[----:B------:R-:W-:-:S05]  /*1990*/  IMAD.SHL.U32 R2, R2, 0x40, RZ ;  /* 0x0000004002027824 */ /* 0x000fca00078e00ff */
[----:B------:R-:W-:-:S04]  /*19a0*/  LOP3.LUT R2, R2, 0xffffff80, RZ, 0xc0, !PT ;  /* 0xffffff8002027812 */ /* 0x000fc800078ec0ff */
[----:B------:R-:W-:-:S13]  /*19b0*/  R2UR UR9, R2 ;  /* 0x00000000020972ca */ /* 0x000fda00000e0000 */
[----:B------:R-:W-:Y:S01]  /*19c0*/  ULOP3.LUT UR35, UR9, 0x40, UR35, 0xf8, !UPT ;  /* 0x0000004009237892 */ /* 0x000fe2000f8ef823 */
[----:B------:R-:W-:Y:S11]  /*19d0*/  BRA.U !UP0, `(.L_x_25) ;  /* 0x0000000108f07547 */ /* 0x000ff6000b800000 */
[----:B------:R-:W-:Y:S01]  /*19e0*/  UMOV UR29, UR6 ;  /* 0x00000006001d7c82 */ /* 0x000fe20008000000 */
[----:B------:R-:W-:Y:S01]  /*19f0*/  UMOV UR44, UR13 ;  /* 0x0000000d002c7c82 */ /* 0x000fe20008000000 */
[----:B------:R-:W-:-:S05]  /*1a00*/  UMOV UR26, 0x20 ;  /* 0x00000020001a7882 */ /* 0x000fca0000000000 */
.L_x_31:
[----:B------:R-:W-:Y:S01]  /*1a10*/  ULEA UR33, UR44, UR4, 0x3 ;  /* 0x000000042c217291 */ /* 0x000fe2000f8e18ff */
[----:B------:R-:W-:Y:S01]  /*1a20*/  @P5 MOV R3, 0xc000 ;  /* 0x0000c00000035802 */ /* 0x000fe20000000f00 */
[----:B--2-4-:R-:W-:Y:S10]  /*1a30*/  @P0 BRA `(.L_x_26) ;  /* 0x00000000000c0947 */ /* 0x014ff40003800000 */
[----:B------:R-:W-:-:S04]  /*1a40*/  SHF.L.U32 R4, R17, 0x1f, RZ ;  /* 0x0000001f11047819 */ /* 0x000fc800000006ff */
[----:B------:R-:W1:Y:S02]  /*1a50*/  SYNCS.PHASECHK.TRANS64.TRYWAIT P0, [UR33+0x40], R4 ;  /* 0x00004004ff0075a7 */ /* 0x000e640008001121 */
[----:B-1----:R-:W-:Y:S05]  /*1a60*/  @!P0 BRA `(.L_x_27) ;  /* 0x0000005c00f08947 */ /* 0x002fea0003800000 */
.L_x_26:
[----:B------:R2:W-:Y:S01]  /*1a70*/  @P5 SYNCS.ARRIVE.TRANS64 RZ, [UR33], R3 ;  /* 0x00000003ffff59a7 */ /* 0x0005e20008000021 */
[----:B------:R-:W-:Y:S02]  /*1a80*/  ULOP3.LUT UR8, UR7, 0x2, URZ, 0xfc, !UPT ;  /* 0x0000000207087892 */ /* 0x000fe4000f8efcff */
[----:B------:R-:W-:Y:S02]  /*1a90*/  UIADD3 UR29, UPT, UPT, UR29, 0x1, URZ ;  /* 0x000000011d1d7890 */ /* 0x000fe4000fffe0ff */
[----:B------:R-:W-:Y:S02]  /*1aa0*/  UISETP.NE.AND UP0, UPT, UR8, 0x2, UPT ;  /* 0x000000020800788c */ /* 0x000fe4000bf05270 */
[----:B------:R-:W-:-:S07]  /*1ab0*/  UISETP.NE.AND UP2, UPT, UR29, 0x1, UPT ;  /* 0x000000011d00788c */ /* 0x000fce000bf45270 */
[----:B------:R-:W-:Y:S05]  /*1ac0*/  BRA.U UP0, `(.L_x_28) ;  /* 0x0000000100047547 */ /* 0x000fea000b800000 */
[----:B------:R-:W-:Y:S05]  /*1ad0*/  BPT.TRAP 0x1 ;  /* 0x000000040000795c */ /* 0x000fea0000300000 */
.L_x_28:
[----:B------:R-:W-:Y:S04]  /*1ae0*/  BSSY.RECONVERGENT B0, `(.L_x_29) ;  /* 0x0000003000007945 */ /* 0x000fe80003800200 */
[----:B------:R-:W-:Y:S05]  /*1af0*/  @!P4 BRA `(.L_x_30) ;  /* 0x000000000004c947 */ /* 0x000fea0003800000 */
[----:B------:R-:W-:Y:S05]  /*1b00*/  BPT.TRAP 0x1 ;  /* 0x000000040000795c */ /* 0x000fea0000300000 */
.L_x_30:
[----:B------:R-:W-:Y:S05]  /*1b10*/  BSYNC.RECONVERGENT B0 ;  /* 0x0000000000007941 */ /* 0x000fea0003800200 */
.L_x_29:
[----:B------:R-:W-:Y:S02]  /*1b20*/  UIADD3 UR13, UPT, UPT, UR44, 0x1, URZ ;  /* 0x000000012c0d7890 */ /* 0x000fe4000fffe0ff */
[----:B------:R-:W-:Y:S02]  /*1b30*/  ULEA UR24, UR44, UR4, 0xe ;  /* 0x000000042c187291 */ /* 0x000fe4000f8e70ff */
[----:B------:R-:W-:Y:S02]  /*1b40*/  UISETP.NE.AND UP0, UPT, UR13, 0x8, UPT ;  /* 0x000000080d00788c */ /* 0x000fe4000bf05270 */
[----:B------:R-:W-:Y:S02]  /*1b50*/  UIADD3 UR42, UP1, UPT, UR30, 0x80, URZ ;  /* 0x000000801e2a7890 */ /* 0x000fe4000ff3e0ff */
[----:B------:R-:W-:Y:S02]  /*1b60*/  USEL UR9, URZ, 0x1, UP0 ;  /* 0x00000001ff097887 */ /* 0x000fe40008000000 */
[----:B------:R-:W-:-:S02]  /*1b70*/  USEL UR13, UR13, URZ, UP0 ;  /* 0x000000ff0d0d7287 */ /* 0x000fc40008000000 */
[----:B------:R-:W-:Y:S02]  /*1b80*/  UIADD3 UR40, UP0, UPT, UR30, 0x180, URZ ;  /* 0x000001801e287890 */ /* 0x000fe4000ff1e0ff */
[----:B------:R-:W-:Y:S01]  /*1b90*/  ULEA UR8, UR13, UR4, 0x3 ;  /* 0x000000040d087291 */ /* 0x000fe2000f8e18ff */
[----:B------:R-:W-:Y:S01]  /*1ba0*/  LOP3.LUT R17, R17, UR9, RZ, 0x3c, !PT ;  /* 0x0000000911117c12 */ /* 0x000fe2000f8e3cff */
[----:B------:R-:W-:Y:S02]  /*1bb0*/  UIADD3 UR34, UPT, UPT, UR26, -0x20, URZ ;  /* 0xffffffe01a227890 */ /* 0x000fe4000fffe0ff */
[----:B------:R-:W-:Y:S01]  /*1bc0*/  ULOP3.LUT UR33, UR33, 0xfefffff8, URZ, 0xc0, !UPT ;  /* 0xfefffff821217892 */ /* 0x000fe2000f8ec0ff */
[----:B-1----:R-:W-:Y:S01]  /*1bd0*/  SHF.L.U32 R2, R17, 0x1f, RZ ;  /* 0x0000001f11027819 */ /* 0x002fe200000006ff */
[----:B------:R-:W-:Y:S02]  /*1be0*/  UIADD3.X UR43, UPT, UPT, URZ, UR31, URZ, UP1, !UPT ;  /* 0x0000001fff2b7290 */ /* 0x000fe40008ffe4ff */
[----:B------:R-:W-:Y:S01]  /*1bf0*/  UIADD3 UR32, UPT, UPT, UR24, 0x6400, URZ ;  /* 0x0000640018207890 */ /* 0x000fe2000fffe0ff */
[----:B------:R1:W4:Y:S01]  /*1c00*/  SYNCS.PHASECHK.TRANS64.TRYWAIT P0, [UR8+0x40], R2 ;  /* 0x00004002ff0075a7 */ /* 0x0003220008001108 */
[----:B------:R-:W-:-:S02]  /*1c10*/  ULEA UR8, UR44, UR4, 0xd ;  /* 0x000000042c087291 */ /* 0x000fc4000f8e68ff */
[----:B------:R-:W-:Y:S02]  /*1c20*/  UIADD3 UR24, UPT, UPT, UR24, 0x8400, URZ ;  /* 0x0000840018187890 */ /* 0x000fe4000fffe0ff */
[----:B------:R-:W-:Y:S02]  /*1c30*/  UIADD3.X UR41, UPT, UPT, URZ, UR31, URZ, UP0, !UPT ;  /* 0x0000001fff297290 */ /* 0x000fe400087fe4ff */
[----:B------:R-:W-:Y:S02]  /*1c40*/  UIADD3 UR16, UPT, UPT, UR8, 0x26400, URZ ;  /* 0x0002640008107890 */ /* 0x000fe4000fffe0ff */
[----:B------:R-:W-:Y:S01]  /*1c50*/  UIADD3 UR8, UPT, UPT, UR8, 0x27400, URZ ;  /* 0x0002740008087890 */ /* 0x000fe2000fffe0ff */
[----:B------:R-:W-:Y:S01]  /*1c60*/  UMOV UR38, 0x0 ;  /* 0x0000000000267882 */ /* 0x000fe20000000000 */
[----:B------:R-:W-:Y:S01]  /*1c70*/  UMOV UR39, 0x10000000 ;  /* 0x1000000000277882 */ /* 0x000fe20000000000 */
[----:B------:R-:W-:Y:S01]  /*1c80*/  UMOV UR27, UR35 ;  /* 0x00000023001b7c82 */ /* 0x000fe20008000000 */
[----:B------:R-:W-:Y:S01]  /*1c90*/  UMOV UR28, UR36 ;  /* 0x00000024001c7c82 */ /* 0x000fe20008000000 */
[----:B------:R-:W-:Y:S01]  /*1ca0*/  UMOV UR25, UR33 ;  /* 0x0000002100197c82 */ /* 0x000fe20008000000 */
[----:B------:R-:W-:Y:S01]  /*1cb0*/  UMOV UR20, UR36 ;  /* 0x0000002400147c82 */ /* 0x000fe20008000000 */
[----:B------:R-:W-:Y:S01]  /*1cc0*/  UMOV UR17, UR33 ;  /* 0x0000002100117c82 */ /* 0x000fe20008000000 */
[----:B------:R-:W-:Y:S01]  /*1cd0*/  UMOV UR18, UR34 ;  /* 0x0000002200127c82 */ /* 0x000fe20008000000 */
[----:B------:R-:W-:Y:S01]  /*1ce0*/  UTMALDG.3D.2CTA [UR32], [UR42], desc[UR38] ;  /* 0x000026202a0075b4 */ /* 0x000fe20008211000 */
[----:B------:R-:W-:Y:S01]  /*1cf0*/  UMOV UR10, UR26 ;  /* 0x0000001a000a7c82 */ /* 0x000fe20008000000 */
[----:B------:R-:W-:Y:S01]  /*1d00*/  UMOV UR11, UR19 ;  /* 0x00000013000b7c82 */ /* 0x000fe20008000000 */
[----:B------:R-:W-:Y:S01]  /*1d10*/  UMOV UR12, UR36 ;  /* 0x00000024000c7c82 */ /* 0x000fe20008000000 */
[----:B------:R-:W-:Y:S01]  /*1d20*/  UMOV UR9, UR33 ;  /* 0x0000002100097c82 */ /* 0x000fe20008000000 */
[----:B------:R-:W-:Y:S01]  /*1d30*/  UMOV UR23, UR5 ;  /* 0x0000000500177c82 */ /* 0x000fe20008000000 */
[----:B------:R-:W-:Y:S01]  /*1d40*/  UMOV UR44, UR13 ;  /* 0x0000000d002c7c82 */ /* 0x000fe20008000000 */
[----:B------:R2:W-:Y:S01]  /*1d50*/  UTMALDG.3D.2CTA [UR24], [UR42], desc[UR38] ;  /* 0x000026182a0075b4 */ /* 0x0005e20008211000 */
[----:B------:R1:W-:Y:S01]  /*1d60*/  UTMALDG.3D.2CTA [UR16], [UR40], desc[UR38] ;  /* 0x00002610280075b4 */ /* 0x0003e20008211000 */
[----:B------:R1:W-:Y:S01]  /*1d70*/  UTMALDG.3D.2CTA [UR8], [UR40], desc[UR38] ;  /* 0x00002608280075b4 */ /* 0x0003e20008211000 */
[----:B--2---:R-:W-:Y:S01]  /*1d80*/  UIADD3 UR26, UPT, UPT, UR26, 0x40, URZ ;  /* 0x000000401a1a7890 */ /* 0x004fe2000fffe0ff */
[----:B-1----:R-:W-:Y:S11]  /*1d90*/  BRA.U UP2, `(.L_x_31) ;  /* 0xfffffffd021c7547 */ /* 0x002ff6000b83ffff */
.L_x_25:
[----:B------:R-:W-:Y:S01]  /*1da0*/  ULEA UR8, UR13, UR4, 0x3 ;  /* 0x000000040d087291 */ /* 0x000fe2000f8e18ff */
[----:B------:R-:W-:Y:S01]  /*1db0*/  SHF.L.U32 R2, R17, 0x1f, RZ ;  /* 0x0000001f11027819 */ /* 0x000fe200000006ff */
[----:B------:R-:W-:Y:S01]  /*1dc0*/  @!P1 SYNCS.ARRIVE.TRANS64.A1T0 RZ, [UR4+0xb8], RZ ;  /* 0x0000b8ffffff99a7 */ /* 0x000fe20008100004 */
[----:B------:R-:W-:-:S06]  /*1dd0*/  UISETP.GT.AND UP0, UPT, UR22, UR21, UPT ;  /* 0x000000151600728c */ /* 0x000fcc000bf04270 */
[----:B--2-4-:R1:W2:Y:S03]  /*1de0*/  SYNCS.PHASECHK.TRANS64.TRYWAIT P0, [UR8+0x40], R2 ;  /* 0x00004002ff0075a7 */ /* 0x0142a60008001108 */
[----:B------:R-:W-:Y:S05]  /*1df0*/  BRA.U !UP0, `(.L_x_32) ;  /* 0x0000000108e87547 */ /* 0x000fea000b800000 */
[----:B------:R-:W-:Y:S01]  /*1e00*/  UIADD3 UR29, UPT, UPT, UR14, UR23, URZ ;  /* 0x000000170e1d7290 */ /* 0x000fe2000fffe0ff */
[----:B------:R-:W-:-:S11]  /*1e10*/  UMOV UR44, UR13 ;  /* 0x0000000d002c7c82 */ /* 0x000fd60008000000 */
.L_x_38:
[----:B------:R-:W-:Y:S01]  /*1e20*/  ULEA UR33, UR44, UR4, 0x3 ;  /* 0x000000042c217291 */ /* 0x000fe2000f8e18ff */
[----:B--2---:R-:W-:Y:S01]  /*1e30*/  @P5 MOV R3, 0xc000 ;  /* 0x0000c00000035802 */ /* 0x004fe20000000f00 */
[----:B-12---:R-:W-:Y:S10]  /*1e40*/  @P0 BRA `(.L_x_33) ;  /* 0x00000000000c0947 */ /* 0x006ff40003800000 */
[----:B------:R-:W-:-:S04]  /*1e50*/  SHF.L.U32 R4, R17, 0x1f, RZ ;  /* 0x0000001f11047819 */ /* 0x000fc800000006ff */
[----:B------:R-:W2:Y:S02]  /*1e60*/  SYNCS.PHASECHK.TRANS64.TRYWAIT P0, [UR33+0x40], R4 ;  /* 0x00004004ff0075a7 */ /* 0x000ea40008001121 */
[----:B--2---:R-:W-:Y:S05]  /*1e70*/  @!P0 BRA `(.L_x_34) ;  /* 0x0000005c00048947 */ /* 0x004fea0003800000 */
.L_x_33:
[----:B------:R2:W-:Y:S01]  /*1e80*/  @P5 SYNCS.ARRIVE.TRANS64 RZ, [UR33], R3 ;  /* 0x00000003ffff59a7 */ /* 0x0005e20008000021 */
[----:B------:R-:W-:-:S04]  /*1e90*/  ULOP3.LUT UR8, UR7, 0x2, URZ, 0xfc, !UPT ;  /* 0x0000000207087892 */ /* 0x000fc8000f8efcff */
[----:B------:R-:W-:-:S09]  /*1ea0*/  UISETP.NE.AND UP0, UPT, UR8, 0x2, UPT ;  /* 0x000000020800788c */ /* 0x000fd2000bf05270 */
[----:B------:R-:W-:Y:S05]  /*1eb0*/  BRA.U UP0, `(.L_x_35) ;  /* 0x0000000100047547 */ /* 0x000fea000b800000 */
[----:B------:R-:W-:Y:S05]  /*1ec0*/  BPT.TRAP 0x1 ;  /* 0x000000040000795c */ /* 0x000fea0000300000 */
.L_x_35:
[----:B------:R-:W-:Y:S04]  /*1ed0*/  BSSY.RECONVERGENT B0, `(.L_x_36) ;  /* 0x0000003000007945 */ /* 0x000fe80003800200 */
[----:B------:R-:W-:Y:S05]  /*1ee0*/  @!P4 BRA `(.L_x_37) ;  /* 0x000000000004c947 */ /* 0x000fea0003800000 */
[----:B------:R-:W-:Y:S05]  /*1ef0*/  BPT.TRAP 0x1 ;  /* 0x000000040000795c */ /* 0x000fea0000300000 */
.L_x_37:
[----:B------:R-:W-:Y:S05]  /*1f00*/  BSYNC.RECONVERGENT B0 ;  /* 0x0000000000007941 */ /* 0x000fea0003800200 */
.L_x_36:
[----:B------:R-:W-:Y:S02]  /*1f10*/  UIADD3 UR13, UPT, UPT, UR44, 0x1, URZ ;  /* 0x000000012c0d7890 */ /* 0x000fe4000fffe0ff */
[----:B------:R-:W-:Y:S02]  /*1f20*/  ULEA UR24, UR44, UR4, 0xe ;  /* 0x000000042c187291 */ /* 0x000fe4000f8e70ff */
[----:B------:R-:W-:Y:S02]  /*1f30*/  UISETP.NE.AND UP0, UPT, UR13, 0x8, UPT ;  /* 0x000000080d00788c */ /* 0x000fe4000bf05270 */
[----:B------:R-:W-:Y:S02]  /*1f40*/  UIADD3 UR42, UP1, UPT, UR30, 0x80, URZ ;  /* 0x000000801e2a7890 */ /* 0x000fe4000ff3e0ff */
[----:B------:R-:W-:Y:S02]  /*1f50*/  USEL UR9, URZ, 0x1, UP0 ;  /* 0x00000001ff097887 */ /* 0x000fe40008000000 */
[----:B------:R-:W-:-:S02]  /*1f60*/  USEL UR13, UR13, URZ, UP0 ;  /* 0x000000ff0d0d7287 */ /* 0x000fc40008000000 */
[----:B------:R-:W-:Y:S02]  /*1f70*/  USHF.L.U32 UR34, UR23, 0x6, URZ ;  /* 0x0000000617227899 */ /* 0x000fe400080006ff */
[----:B------:R-:W-:Y:S01]  /*1f80*/  ULEA UR8, UR13, UR4, 0x3 ;  /* 0x000000040d087291 */ /* 0x000fe2000f8e18ff */
[----:B------:R-:W-:Y:S01]  /*1f90*/  LOP3.LUT R17, R17, UR9, RZ, 0x3c, !PT ;  /* 0x0000000911117c12 */ /* 0x000fe2000f8e3cff */
[----:B------:R-:W-:Y:S02]  /*1fa0*/  UIADD3 UR40, UP0, UPT, UR30, 0x180, URZ ;  /* 0x000001801e287890 */ /* 0x000fe4000ff1e0ff */
[----:B------:R-:W-:Y:S01]  /*1fb0*/  ULOP3.LUT UR33, UR33, 0xfefffff8, URZ, 0xc0, !UPT ;  /* 0xfefffff821217892 */ /* 0x000fe2000f8ec0ff */
[----:B-1----:R-:W-:Y:S01]  /*1fc0*/  SHF.L.U32 R2, R17, 0x1f, RZ ;  /* 0x0000001f11027819 */ /* 0x002fe200000006ff */
[----:B------:R-:W-:Y:S02]  /*1fd0*/  UIADD3.X UR43, UPT, UPT, URZ, UR31, URZ, UP1, !UPT ;  /* 0x0000001fff2b7290 */ /* 0x000fe40008ffe4ff */
[----:B------:R-:W-:Y:S01]  /*1fe0*/  UIADD3 UR32, UPT, UPT, UR24, 0x6400, URZ ;  /* 0x0000640018207890 */ /* 0x000fe2000fffe0ff */
[----:B------:R4:W1:Y:S01]  /*1ff0*/  SYNCS.PHASECHK.TRANS64.TRYWAIT P0, [UR8+0x40], R2 ;  /* 0x00004002ff0075a7 */ /* 0x0008620008001108 */
[----:B------:R-:W-:-:S02]  /*2000*/  ULEA UR8, UR44, UR4, 0xd ;  /* 0x000000042c087291 */ /* 0x000fc4000f8e68ff */
[----:B------:R-:W-:Y:S02]  /*2010*/  UIADD3 UR26, UPT, UPT, UR34, 0x20, URZ ;  /* 0x00000020221a7890 */ /* 0x000fe4000fffe0ff */
        /* <DEDUP_REMOVED lines=12> */
[----:B------:R4:W-:Y:S01]  /*20e0*/  UTMALDG.3D.2CTA [UR32], [UR42], desc[UR38] ;  /* 0x000026202a0075b4 */ /* 0x0009e20008211000 */
[----:B------:R-:W-:Y:S01]  /*20f0*/  UMOV UR11, UR19 ;  /* 0x00000013000b7c82 */ /* 0x000fe20008000000 */
[----:B------:R-:W-:Y:S01]  /*2100*/  UMOV UR12, UR36 ;  /* 0x00000024000c7c82 */ /* 0x000fe20008000000 */
[----:B------:R-:W-:Y:S01]  /*2110*/  UMOV UR9, UR33 ;  /* 0x0000002100097c82 */ /* 0x000fe20008000000 */
[----:B------:R-:W-:Y:S01]  /*2120*/  UMOV UR10, UR26 ;  /* 0x0000001a000a7c82 */ /* 0x000fe20008000000 */
[----:B------:R-:W-:Y:S01]  /*2130*/  UIADD3 UR23, UPT, UPT, UR23, 0x1, URZ ;  /* 0x0000000117177890 */ /* 0x000fe2000fffe0ff */
[----:B------:R-:W-:Y:S01]  /*2140*/  UMOV UR44, UR13 ;  /* 0x0000000d002c7c82 */ /* 0x000fe20008000000 */
[----:B------:R4:W-:Y:S02]  /*2150*/  UTMALDG.3D.2CTA [UR24], [UR42], desc[UR38] ;  /* 0x000026182a0075b4 */ /* 0x0009e40008211000 */
[----:B------:R-:W-:Y:S01]  /*2160*/  UISETP.NE.AND UP0, UPT, UR23, UR29, UPT ;  /* 0x0000001d1700728c */ /* 0x000fe2000bf05270 */
[----:B------:R4:W-:Y:S01]  /*2170*/  UTMALDG.3D.2CTA [UR16], [UR40], desc[UR38] ;  /* 0x00002610280075b4 */ /* 0x0009e20008211000 */
[----:B------:R4:W-:Y:S07]  /*2180*/  UTMALDG.3D.2CTA [UR8], [UR40], desc[UR38] ;  /* 0x00002608280075b4 */ /* 0x0009ee0008211000 */
[----:B----4-:R-:W-:Y:S05]  /*2190*/  BRA.U UP0, `(.L_x_38) ;  /* 0xfffffffd00207547 */ /* 0x010fea000b83ffff */
.L_x_32:
[C---:B-1----:R-:W-:Y:S01]  /*21a0*/  LEA R2, R16.reuse, UR4, 0x3 ;  /* 0x0000000410027c11 */ /* 0x042fe2000f8e18ff */
[----:B------:R-:W-:Y:S01]  /*21b0*/  NOP ;  /* 0x0000000000007918 */ /* 0x000fe20000000000 */
[----:B--2---:R-:W-:Y:S02]  /*21c0*/  SHF.L.U32 R3, R13, 0x1f, RZ ;  /* 0x0000001f0d037819 */ /* 0x004fe400000006ff */
[----:B------:R-:W-:Y:S02]  /*21d0*/  LEA R4, R16, UR4, 0x4 ;  /* 0x0000000410047c11 */ /* 0x000fe4000f8e20ff */
[----:B------:R-:W1:Y:S02]  /*21e0*/  SYNCS.PHASECHK.TRANS64.TRYWAIT P0, [R2+URZ+0xc0], R3 ;  /* 0x0000c003020075a7 */ /* 0x000e6400080011ff */
[----:B-1----:R-:W-:Y:S05]  /*21f0*/  @!P0 BRA `(.L_x_39) ;  /* 0x00000058003c8947 */ /* 0x002fea0003800000 */
.L_x_140:
[----:B------:R-:W2:Y:S01]  /*2200*/  LDS.128 R4, [R4+0x150] ;  /* 0x0001500004047984 */ /* 0x000ea20000000c00 */
[----:B------:R-:W-:Y:S01]  /*2210*/  ISETP.GE.AND P0, PT, R26, 0x1, PT ;  /* 0x000000011a00780c */ /* 0x000fe20003f06270 */
[----:B-1----:R-:W-:Y:S01]  /*2220*/  VIADD R2, R2, 0xd0 ;  /* 0x000000d002027836 */ /* 0x002fe20000000000 */
[----:B------:R-:W-:Y:S01]  /*2230*/  @!PT LDS RZ, [RZ] ;  /* 0x00000000fffff984 */ /* 0x000fe20000000800 */
[----:B------:R-:W-:Y:S01]  /*2240*/  @!PT LDS RZ, [RZ] ;  /* 0x00000000fffff984 */ /* 0x000fe20000000800 */
[----:B------:R-:W-:Y:S01]  /*2250*/  @!PT LDS RZ, [RZ] ;  /* 0x00000000fffff984 */ /* 0x000fe20000000800 */
[----:B------:R-:W-:Y:S01]  /*2260*/  @!PT LDS RZ, [RZ] ;  /* 0x00000000fffff984 */ /* 0x000fe20000000800 */
[----:B------:R1:W-:Y:S06]  /*2270*/  MEMBAR.ALL.CTA ;  /* 0x0000000000007992 */ /* 0x0003ec0000008000 */
[----:B-1----:R-:W1:Y:S01]  /*2280*/  FENCE.VIEW.ASYNC.S ;  /* 0x00000000000073c6 */ /* 0x002e620000000000 */
[----:B------:R-:W-:-:S04]  /*2290*/  PRMT R2, RZ, 0x654, R2 ;  /* 0x00000654ff027816 */ /* 0x000fc80000000002 */
[----:B-1----:R1:W-:Y:S01]  /*22a0*/  SYNCS.ARRIVE.TRANS64.RED.A1T0 RZ, [R2+URZ], RZ ;  /* 0x000000ff02ff79a7 */ /* 0x0023e200081004ff */
[----:B--2---:R-:W-:-:S13]  /*22b0*/  LOP3.LUT P2, RZ, R6, 0x1, RZ, 0xc0, !PT ;  /* 0x0000000106ff7812 */ /* 0x004fda000784c0ff */
[----:B------:R-:W-:Y:S01]  /*22c0*/  @P2 SHF.R.U32.HI R3, RZ, 0x10, R5 ;  /* 0x00000010ff032819 */ /* 0x000fe20000011605 */
[----:B------:R-:W-:Y:S01]  /*22d0*/  VOTEU.ANY UP0, P2 ;  /* 0x0000000000ff7886 */ /* 0x000fe20001000100 */
[----:B------:R-:W-:Y:S02]  /*22e0*/  @P2 MOV R10, R4 ;  /* 0x00000004000a2202 */ /* 0x000fe40000000f00 */
[----:B------:R-:W-:Y:S02]  /*22f0*/  @P2 R2UR.BROADCAST UR8, R3 ;  /* 0x00000000030822ca */ /* 0x000fe400008e0000 */
[----:B------:R-:W-:-:S11]  /*2300*/  @P2 LOP3.LUT R9, R5, 0xffff, RZ, 0xc0, !PT ;  /* 0x0000ffff05092812 */ /* 0x000fd600078ec0ff */
[----:B------:R-:W-:Y:S01]  /*2310*/  @UP0 UMOV UR36, UR8 ;  /* 0x0000000800240c82 */ /* 0x000fe20008000000 */
[----:B-1----:R-:W-:Y:S05]  /*2320*/  @!P0 BRA `(.L_x_40) ;  /* 0x0000000000b88947 */ /* 0x002fea0003800000 */
[----:B------:R-:W3:Y:S01]  /*2330*/  LDC.64 R4, c[0x0][0xb18] ;  /* 0x0002c600ff047b82 */ /* 0x000ee20000000a00 */
[----:B------:R-:W-:-:S07]  /*2340*/  ISETP.NE.AND P3, PT, R26, 0x1, PT ;  /* 0x000000011a00780c */ /* 0x000fce0003f65270 */
[----:B------:R-:W1:Y:S08]  /*2350*/  LDC.64 R6, c[0x0][0xb10] ;  /* 0x0002c400ff067b82 */ /* 0x000e700000000a00 */
[----:B------:R-:W2:Y:S08]  /*2360*/  LDC R14, c[0x0][0xb20] ;  /* 0x0002c800ff0e7b82 */ /* 0x000eb00000000800 */
[----:B------:R-:W4:Y:S01]  /*2370*/  LDC R15, c[0x0][0xb0c] ;  /* 0x0002c300ff0f7b82 */ /* 0x000f220000000800 */
[----:B---3--:R-:W-:Y:S01]  /*2380*/  IMAD.HI.U32 R21, R0, R5, RZ ;  /* 0x0000000500157227 */ /* 0x008fe200078e00ff */
[----:B------:R-:W-:-:S03]  /*2390*/  ISETP.NE.AND P0, PT, R4, 0x1, PT ;  /* 0x000000010400780c */ /* 0x000fc60003f05270 */
[----:B------:R-:W-:-:S03]  /*23a0*/  IMAD.HI.U32 R5, R9, R5, RZ ;  /* 0x0000000509057227 */ /* 0x000fc600078e00ff */
[----:B------:R-:W3:Y:S01]  /*23b0*/  LDC.64 R2, c[0x0][0xb28] ;  /* 0x0002ca00ff027b82 */ /* 0x000ee20000000a00 */
[----:B-1----:R-:W-:-:S04]  /*23c0*/  IMAD.HI.U32 R22, R8, R6, RZ ;  /* 0x0000000608167227 */ /* 0x002fc800078e00ff */
[----:B------:R-:W-:Y:S01]  /*23d0*/  IMAD.HI.U32 R23, R10, R6, RZ ;  /* 0x000000060a177227 */ /* 0x000fe200078e00ff */
[----:B------:R-:W-:Y:S02]  /*23e0*/  SHF.R.U32.HI R22, RZ, R7, R22 ;  /* 0x00000007ff167219 */ /* 0x000fe40000011616 */
[-C--:B--2---:R-:W-:Y:S02]  /*23f0*/  SHF.R.U32.HI R21, RZ, R14.reuse, R21 ;  /* 0x0000000eff157219 */ /* 0x084fe40000011615 */
[----:B------:R-:W-:Y:S02]  /*2400*/  SHF.R.U32.HI R5, RZ, R14, R5 ;  /* 0x0000000eff057219 */ /* 0x000fe40000011605 */
[----:B------:R-:W-:Y:S02]  /*2410*/  SEL R21, R0, R21, !P0 ;  /* 0x0000001500157207 */ /* 0x000fe40004000000 */
[----:B------:R-:W-:Y:S02]  /*2420*/  SHF.R.U32.HI R23, RZ, R7, R23 ;  /* 0x00000007ff177219 */ /* 0x000fe40000011617 */
[----:B----4-:R-:W-:-:S02]  /*2430*/  ISETP.NE.AND P1, PT, R15, 0x1, PT ;  /* 0x000000010f00780c */ /* 0x010fc40003f25270 */
[----:B------:R-:W-:Y:S02]  /*2440*/  SEL R5, R9, R5, !P0 ;  /* 0x0000000509057207 */ /* 0x000fe40004000000 */
[----:B------:R-:W-:Y:S02]  /*2450*/  SEL R22, R8, R22, !P1 ;  /* 0x0000001608167207 */ /* 0x000fe40004800000 */
[----:B------:R-:W-:Y:S01]  /*2460*/  SEL R23, R10, R23, !P1 ;  /* 0x000000170a177207 */ /* 0x000fe20004800000 */
[----:B---3--:R-:W-:-:S04]  /*2470*/  IMAD.HI.U32 R20, R21, R2, RZ ;  /* 0x0000000215147227 */ /* 0x008fc800078e00ff */
        /* <DEDUP_REMOVED lines=10> */
[----:B------:R-:W-:-:S04]  /*2520*/  @!P0 IMAD.HI.U32 R7, R23, R2, RZ ;  /* 0x0000000217078227 */ /* 0x000fc800078e00ff */
[----:B------:R-:W-:Y:S01]  /*2530*/  IMAD.MOV R2, RZ, RZ, -R6 ;  /* 0x000000ffff027224 */ /* 0x000fe200078e0a06 */
[----:B------:R-:W-:Y:S02]  /*2540*/  @!P0 SHF.R.U32.HI R3, RZ, R3, R7 ;  /* 0x00000003ff038219 */ /* 0x000fe40000011607 */
[----:B------:R-:W-:Y:S01]  /*2550*/  IADD3 R7, PT, PT, -R5, RZ, RZ ;  /* 0x000000ff05077210 */ /* 0x000fe20007ffe1ff */
[----:B------:R-:W-:Y:S01]  /*2560*/  IMAD R2, R26, R2, R5 ;  /* 0x000000021a027224 */ /* 0x000fe200078e0205 */
        /* <DEDUP_REMOVED lines=10> */
.L_x_40:
[----:B------:R-:W1:Y:S02]  /*2610*/  LDCU UR8, c[0x0][0xb30] ;  /* 0x00016600ff0877ac */ /* 0x000e640008000800 */
[----:B-1----:R-:W-:-:S09]  /*2620*/  UISETP.NE.AND UP0, UPT, UR8, 0x1, UPT ;  /* 0x000000010800788c */ /* 0x002fd2000bf05270 */
[----:B------:R-:W-:Y:S05]  /*2630*/  BRA.U UP0, `(.L_x_41) ;  /* 0x0000000100407547 */ /* 0x000fea000b800000 */
[----:B------:R-:W1:Y:S08]  /*2640*/  LDC.64 R4, c[0x0][0xb10] ;  /* 0x0002c400ff047b82 */ /* 0x000e700000000a00 */
[----:B------:R-:W2:Y:S08]  /*2650*/  LDC.64 R2, c[0x0][0xb18] ;  /* 0x0002c600ff027b82 */ /* 0x000eb00000000a00 */
[----:B------:R-:W4:Y:S08]  /*2660*/  LDC R6, c[0x0][0xb20] ;  /* 0x0002c800ff067b82 */ /* 0x000f300000000800 */
[----:B------:R-:W3:Y:S01]  /*2670*/  LDC R7, c[0x0][0xb0c] ;  /* 0x0002c300ff077b82 */ /* 0x000ee20000000800 */
[----:B-1----:R-:W-:-:S05]  /*2680*/  IMAD.HI.U32 R4, R10, R4, RZ ;  /* 0x000000040a047227 */ /* 0x002fca00078e00ff */
[----:B------:R-:W-:Y:S01]  /*2690*/  SHF.R.U32.HI R4, RZ, R5, R4 ;  /* 0x00000005ff047219 */ /* 0x000fe20000011604 */
[----:B--2---:R-:W-:Y:S01]  /*26a0*/  IMAD.HI.U32 R3, R9, R3, RZ ;  /* 0x0000000309037227 */ /* 0x004fe200078e00ff */
[----:B------:R-:W-:-:S04]  /*26b0*/  ISETP.NE.AND P0, PT, R2, 0x1, PT ;  /* 0x000000010200780c */ /* 0x000fc80003f05270 */
[----:B----4-:R-:W-:-:S04]  /*26c0*/  SHF.R.U32.HI R3, RZ, R6, R3 ;  /* 0x00000006ff037219 */ /* 0x010fc80000011603 */
[----:B------:R-:W-:Y:S02]  /*26d0*/  SEL R3, R9, R3, !P0 ;  /* 0x0000000309037207 */ /* 0x000fe40004000000 */
[----:B---3--:R-:W-:-:S04]  /*26e0*/  ISETP.NE.AND P1, PT, R7, 0x1, PT ;  /* 0x000000010700780c */ /* 0x008fc80003f25270 */
[----:B------:R-:W-:-:S05]  /*26f0*/  SEL R4, R10, R4, !P1 ;  /* 0x000000040a047207 */ /* 0x000fca0004800000 */
[----:B------:R-:W-:Y:S02]  /*2700*/  IMAD.IADD R5, R3, 0x1, -R4 ;  /* 0x0000000103057824 */ /* 0x000fe400078e0a04 */
[----:B------:R-:W-:Y:S02]  /*2710*/  IMAD.IADD R3, R4, 0x1, -R3 ;  /* 0x0000000104037824 */ /* 0x000fe400078e0a03 */
[----:B------:R-:W-:Y:S02]  /*2720*/  IMAD R10, R5, R7, R10 ;  /* 0x00000007050a7224 */ /* 0x000fe400078e020a */
[----:B------:R-:W-:-:S07]  /*2730*/  IMAD R9, R3, R2, R9 ;  /* 0x0000000203097224 */ /* 0x000fce00078e0209 */
.L_x_41:
[----:B------:R-:W-:Y:S01]  /*2740*/  VIADD R16, R16, 0x1 ;  /* 0x0000000110107836 */ /* 0x000fe20000000000 */
[----:B------:R-:W-:Y:S01]  /*2750*/  PLOP3.LUT P1, PT, PT, PT, PT, 0x80, 0x8 ;  /* 0x000000000008781c */ /* 0x000fe20003f2f070 */
[----:B------:R-:W-:Y:S02]  /*2760*/  IMAD.IADD R14, R10, 0x1, R63 ;  /* 0x000000010a0e7824 */ /* 0x000fe400078e023f */
[----:B------:R-:W-:Y:S01]  /*2770*/  IMAD.IADD R15, R9, 0x1, R62 ;  /* 0x00000001090f7824 */ /* 0x000fe200078e023e */
[----:B------:R-:W-:-:S04]  /*2780*/  ISETP.NE.AND P0, PT, R16, 0x2, PT ;  /* 0x000000021000780c */ /* 0x000fc80003f05270 */
[----:B------:R-:W-:Y:S02]  /*2790*/  SEL R2, RZ, 0x1, P0 ;  /* 0x00000001ff027807 */ /* 0x000fe40000000000 */
[----:B------:R-:W-:Y:S02]  /*27a0*/  SEL R16, R16, RZ, P0 ;  /* 0x000000ff10107207 */ /* 0x000fe40000000000 */
[----:B------:R-:W-:Y:S01]  /*27b0*/  LOP3.LUT R13, R13, R2, RZ, 0x3c, !PT ;  /* 0x000000020d0d7212 */ /* 0x000fe200078e3cff */
[----:B------:R-:W-:Y:S06]  /*27c0*/  @P2 BRA `(.L_x_42) ;  /* 0xfffffff000002947 */ /* 0x000fec000383ffff */
[----:B------:R-:W-:Y:S01]  /*27d0*/  UIADD3 UR4, UPT, UPT, UR4, 0x40, URZ ;  /* 0x0000004004047890 */ /* 0x000fe2000fffe0ff */
[----:B------:R-:W-:-:S03]  /*27e0*/  SHF.L.U32 R2, R17, 0x1f, RZ ;  /* 0x0000001f11027819 */ /* 0x000fc600000006ff */
[----:B------:R-:W-:-:S09]  /*27f0*/  ULEA UR5, UR13, UR4, 0x3 ;  /* 0x000000040d057291 */ /* 0x000fd2000f8e18ff */
[----:B------:R-:W1:Y:S02]  /*2800*/  SYNCS.PHASECHK.TRANS64.TRYWAIT P0, [UR5], R2 ;  /* 0x00000002ff0075a7 */ /* 0x000e640008001105 */
[----:B-1----:R-:W-:Y:S05]  /*2810*/  @!P0 BRA `(.L_x_43) ;  /* 0x0000005000c88947 */ /* 0x002fea0003800000 */
.L_x_142:
[----:B------:R-:W-:-:S04]  /*2820*/  UIADD3 UR6, UPT, UPT, UR13, 0x1, URZ ;  /* 0x000000010d067890 */ /* 0x000fc8000fffe0ff */
[----:B------:R-:W-:-:S04]  /*2830*/  UISETP.NE.AND UP0, UPT, UR6, 0x8, UPT ;  /* 0x000000080600788c */ /* 0x000fc8000bf05270 */
[----:B------:R-:W-:Y:S02]  /*2840*/  USEL UR7, URZ, 0x1, UP0 ;  /* 0x00000001ff077887 */ /* 0x000fe40008000000 */
[----:B------:R-:W-:-:S04]  /*2850*/  USEL UR6, UR6, URZ, UP0 ;  /* 0x000000ff06067287 */ /* 0x000fc80008000000 */
[----:B------:R-:W-:Y:S01]  /*2860*/  ULEA UR5, UR6, UR4, 0x3 ;  /* 0x0000000406057291 */ /* 0x000fe2000f8e18ff */
[----:B-1----:R-:W-:-:S04]  /*2870*/  LOP3.LUT R2, R17, UR7, RZ, 0x3c, !PT ;  /* 0x0000000711027c12 */ /* 0x002fc8000f8e3cff */
[----:B------:R-:W-:-:S04]  /*2880*/  SHF.L.U32 R3, R2, 0x1f, RZ ;  /* 0x0000001f02037819 */ /* 0x000fc800000006ff */
[----:B------:R-:W1:Y:S02]  /*2890*/  SYNCS.PHASECHK.TRANS64.TRYWAIT P0, [UR5], R3 ;  /* 0x00000003ff0075a7 */ /* 0x000e640008001105 */
[----:B-1----:R-:W-:Y:S05]  /*28a0*/  @!P0 BRA `(.L_x_44) ;  /* 0x0000005000bc8947 */ /* 0x002fea0003800000 */
.L_x_144:
[----:B------:R-:W-:-:S04]  /*28b0*/  UIADD3 UR6, UPT, UPT, UR6, 0x1, URZ ;  /* 0x0000000106067890 */ /* 0x000fc8000fffe0ff */
[----:B------:R-:W-:-:S04]  /*28c0*/  UISETP.NE.AND UP0, UPT, UR6, 0x8, UPT ;  /* 0x000000080600788c */ /* 0x000fc8000bf05270 */
[----:B------:R-:W-:Y:S02]  /*28d0*/  USEL UR7, URZ, 0x1, UP0 ;  /* 0x00000001ff077887 */ /* 0x000fe40008000000 */
[----:B------:R-:W-:-:S04]  /*28e0*/  USEL UR6, UR6, URZ, UP0 ;  /* 0x000000ff06067287 */ /* 0x000fc80008000000 */
[----:B------:R-:W-:Y:S01]  /*28f0*/  ULEA UR5, UR6, UR4, 0x3 ;  /* 0x0000000406057291 */ /* 0x000fe2000f8e18ff */
[----:B------:R-:W-:-:S04]  /*2900*/  LOP3.LUT R2, R2, UR7, RZ, 0x3c, !PT ;  /* 0x0000000702027c12 */ /* 0x000fc8000f8e3cff */
[----:B-1----:R-:W-:-:S04]  /*2910*/  SHF.L.U32 R3, R2, 0x1f, RZ ;  /* 0x0000001f02037819 */ /* 0x002fc800000006ff */
[----:B------:R-:W1:Y:S02]  /*2920*/  SYNCS.PHASECHK.TRANS64.TRYWAIT P0, [UR5], R3 ;  /* 0x00000003ff0075a7 */ /* 0x000e640008001105 */
[----:B-1----:R-:W-:Y:S05]  /*2930*/  @!P0 BRA `(.L_x_45) ;  /* 0x0000005000b08947 */ /* 0x002fea0003800000 */
.L_x_146:
        /* <DEDUP_REMOVED lines=9> */
.L_x_148:
        /* <DEDUP_REMOVED lines=9> */
.L_x_150:
        /* <DEDUP_REMOVED lines=9> */
.L_x_152:
        /* <DEDUP_REMOVED lines=9> */
.L_x_154:
[----:B------:R-:W-:-:S04]  /*2b80*/  UIADD3 UR6, UPT, UPT, UR6, 0x1, URZ ;  /* 0x0000000106067890 */ /* 0x000fc8000fffe0ff */
[----:B------:R-:W-:-:S04]  /*2b90*/  UISETP.NE.AND UP0, UPT, UR6, 0x8, UPT ;  /* 0x000000080600788c */ /* 0x000fc8000bf05270 */
[----:B------:R-:W-:Y:S02]  /*2ba0*/  USEL UR5, URZ, 0x1, UP0 ;  /* 0x00000001ff057887 */ /* 0x000fe40008000000 */
[----:B------:R-:W-:-:S04]  /*2bb0*/  USEL UR6, UR6, URZ, UP0 ;  /* 0x000000ff06067287 */ /* 0x000fc80008000000 */
[----:B------:R-:W-:Y:S01]  /*2bc0*/  ULEA UR6, UR6, UR4, 0x3 ;  /* 0x0000000406067291 */ /* 0x000fe2000f8e18ff */
[----:B------:R-:W-:-:S04]  /*2bd0*/  LOP3.LUT R2, R2, UR5, RZ, 0x3c, !PT ;  /* 0x0000000502027c12 */ /* 0x000fc8000f8e3cff */
[----:B------:R-:W-:Y:S01]  /*2be0*/  SHF.L.U32 R2, R2, 0x1f, RZ ;  /* 0x0000001f02027819 */ /* 0x000fe200000006ff */
[----:B-1-3--:R-:W-:-:S07]  /*2bf0*/  IMAD.U32 R0, RZ, RZ, UR6 ;  /* 0x00000006ff007e24 */ /* 0x00afce000f8e00ff */
.L_x_50:
[----:B-1----:R1:W2:Y:S02]  /*2c00*/  SYNCS.PHASECHK.TRANS64.TRYWAIT P0, [R0+URZ], R2 ;  /* 0x00000002000075a7 */ /* 0x0022a400080011ff */
[----:B--2---:R-:W-:Y:S05]  /*2c10*/  @!P0 NANOSLEEP.SYNCS 0x989680 ;  /* 0x009896800000895d */ /* 0x004fea0003900000 */
[----:B------:R-:W2:Y:S02]  /*2c20*/  @!P0 SYNCS.PHASECHK.TRANS64 P0, [R0+URZ], R2 ;  /* 0x00000002000085a7 */ /* 0x000ea400080010ff */
[----:B--2---:R-:W-:Y:S05]  /*2c30*/  @P0 EXIT ;  /* 0x000000000000094d */ /* 0x004fea0003800000 */
[----:B------:R-:W-:Y:S05]  /*2c40*/  BRA `(.L_x_50) ;  /* 0xfffffffc00ec7947 */ /* 0x000fea000383ffff */
.L_x_22:
[----:B------:R-:W-:-:S04]  /*2c50*/  UISETP.NE.AND UP1, UPT, UR37, URZ, UPT ;  /* 0x000000ff2500728c */ /* 0x000fc8000bf25270 */
[----:B------:R-:W-:-:S09]  /*2c60*/  UISETP.NE.OR UP1, UPT, UR10, 0x1, UP1 ;  /* 0x000000010a00788c */ /* 0x000fd20008f25670 */
[----:B------:R-:W-:Y:S05]  /*2c70*/  BRA.U UP1, `(.L_x_51) ;  /* 0x00000005014c7547 */ /* 0x000fea000b800000 */
[----:B------:R-:W-:Y:S01]  /*2c80*/  HFMA2 R11, -RZ, RZ, 0, 0 ;  /* 0x00000000ff0b7431 */ /* 0x000fe200000001ff */
[----:B------:R-:W-:Y:S01]  /*2c90*/  ISETP.GE.U32.AND P2, PT, R10, 0x2, PT ;  /* 0x000000020a00780c */ /* 0x000fe20003f46070 */
[----:B------:R-:W-:Y:S01]  /*2ca0*/  IMAD.MOV.U32 R12, RZ, RZ, 0x1 ;  /* 0x00000001ff0c7424 */ /* 0x000fe200078e00ff */
[----:B------:R-:W-:Y:S01]  /*2cb0*/  CS2R R8, SRZ ;  /* 0x0000000000087805 */ /* 0x000fe2000001ff00 */
[----:B------:R-:W-:Y:S01]  /*2cc0*/  IMAD.MOV.U32 R3, RZ, RZ, RZ ;  /* 0x000000ffff037224 */ /* 0x000fe200078e00ff */
[----:B------:R-:W-:Y:S01]  /*2cd0*/  UMOV UR4, 0x400 ;  /* 0x0000040000047882 */ /* 0x000fe20000000000 */
[----:B------:R-:W-:Y:S01]  /*2ce0*/  UMOV UR6, URZ ;  /* 0x000000ff00067c82 */ /* 0x000fe20008000000 */
[----:B------:R-:W-:-:S12]  /*2cf0*/  ULEA UR37, UR37, UR4, 0x18 ;  /* 0x0000000425257291 */ /* 0x000fd8000f8ec0ff */
.L_x_55:
[----:B------:R-:W-:Y:S02]  /*2d00*/  LEA R0, R3, UR37, 0x3 ;  /* 0x0000002503007c11 */ /* 0x000fe4000f8e18ff */
[----:B------:R-:W-:-:S03]  /*2d10*/  SHF.L.U32 R4, R8, 0x1f, RZ ;  /* 0x0000001f08047819 */ /* 0x000fc600000006ff */
[----:B------:R-:W-:Y:S01]  /*2d20*/  VIADD R5, R0, 0x130 ;  /* 0x0000013000057836 */ /* 0x000fe20000000000 */
[----:B------:R-:W1:Y:S02]  /*2d30*/  SYNCS.PHASECHK.TRANS64.TRYWAIT P0, [R0+URZ+0x120], R4 ;  /* 0x00012004000075a7 */ /* 0x000e6400080011ff */
[----:B-1----:R-:W-:Y:S05]  /*2d40*/  @!P0 BRA `(.L_x_52) ;  /* 0x0000005000248947 */ /* 0x002fea0003800000 */
.L_x_155:
[----:B------:R-:W-:Y:S01]  /*2d50*/  ULEA UR5, UR6, UR37, 0x3 ;  /* 0x0000002506057291 */ /* 0x000fe2000f8e18ff */
[----:B-1----:R-:W-:Y:S01]  /*2d60*/  PRMT R0, RZ, 0x654, R5 ;  /* 0x00000654ff007816 */ /* 0x002fe20000000005 */
[----:B------:R-:W-:Y:S01]  /*2d70*/  @!P2 IMAD.MOV.U32 R4, RZ, RZ, 0x10 ;  /* 0x00000010ff04a424 */ /* 0x000fe200078e00ff */
[----:B------:R-:W-:Y:S01]  /*2d80*/  SHF.L.U32 R5, R12, 0x1f, RZ ;  /* 0x0000001f0c057819 */ /* 0x000fe200000006ff */
[----:B------:R-:W-:Y:S01]  /*2d90*/  UIADD3 UR4, UPT, UPT, UR5, 0xc0, URZ ;  /* 0x000000c005047890 */ /* 0x000fe2000fffe0ff */
[----:B------:R1:W-:Y:S05]  /*2da0*/  SYNCS.ARRIVE.TRANS64.RED.A1T0 RZ, [R0+URZ], RZ ;  /* 0x000000ff00ff79a7 */ /* 0x0003ea00081004ff */
[----:B------:R-:W-:Y:S01]  /*2db0*/  IMAD.U32 R6, RZ, RZ, UR4 ;  /* 0x00000004ff067e24 */ /* 0x000fe2000f8e00ff */
[----:B------:R-:W2:Y:S04]  /*2dc0*/  SYNCS.PHASECHK.TRANS64.TRYWAIT P0, [UR5+0xd0], R5 ;  /* 0x0000d005ff0075a7 */ /* 0x000ea80008001105 */
[----:B------:R-:W-:Y:S01]  /*2dd0*/  PRMT R6, R10, 0x654, R6 ;  /* 0x000006540a067816 */ /* 0x000fe20000000006 */
[----:B-12---:R-:W-:Y:S06]  /*2de0*/  @!P0 BRA `(.L_x_53) ;  /* 0x0000005000108947 */ /* 0x006fec0003800000 */
.L_x_157:
[----:B------:R-:W-:Y:S01]  /*2df0*/  ULEA UR4, UR6, UR37, 0x4 ;  /* 0x0000002506047291 */ /* 0x000fe2000f8e20ff */
[----:B------:R-:W-:Y:S01]  /*2e00*/  SEL R2, R6, R2, !P2 ;  /* 0x0000000206027207 */ /* 0x000fe20005000000 */
[----:B------:R-:W-:Y:S01]  /*2e10*/  UIADD3 UR5, UPT, UPT, UR5, 0xc0, URZ ;  /* 0x000000c005057890 */ /* 0x000fe2000fffe0ff */
[----:B-1----:R-:W-:Y:S01]  /*2e20*/  LEA R0, R11, UR37, 0x3 ;  /* 0x000000250b007c11 */ /* 0x002fe2000f8e18ff */
[----:B------:R-:W-:Y:S01]  /*2e30*/  UIADD3 UR4, UPT, UPT, UR4, 0x150, URZ ;  /* 0x0000015004047890 */ /* 0x000fe2000fffe0ff */
[----:B------:R1:W-:Y:S01]  /*2e40*/  @!P2 SYNCS.ARRIVE.TRANS64.RED RZ, [R2+URZ], R4 ;  /* 0x0000000402ffa9a7 */ /* 0x0003e200080004ff */
[----:B------:R-:W-:Y:S01]  /*2e50*/  UIADD3 UR6, UPT, UPT, UR6, 0x1, URZ ;  /* 0x0000000106067890 */ /* 0x000fe2000fffe0ff */
[----:B------:R-:W-:-:S03]  /*2e60*/  VIADD R3, R3, 0x1 ;  /* 0x0000000103037836 */ /* 0x000fc60000000000 */
[----:B------:R-:W-:Y:S02]  /*2e70*/  UISETP.NE.AND UP0, UPT, UR6, 0x2, UPT ;  /* 0x000000020600788c */ /* 0x000fe4000bf05270 */
[----:B------:R-:W-:Y:S01]  /*2e80*/  ISETP.NE.AND P0, PT, R3, 0x2, PT ;  /* 0x000000020300780c */ /* 0x000fe20003f05270 */
[----:B------:R-:W-:Y:S06]  /*2e90*/  UGETNEXTWORKID.BROADCAST [UR4], [UR5] ;  /* 0x00000000040073ca */ /* 0x000fec0008000100 */
[----:B------:R-:W-:Y:S02]  /*2ea0*/  USEL UR4, URZ, 0x1, UP0 ;  /* 0x00000001ff047887 */ /* 0x000fe40008000000 */
[----:B------:R-:W-:-:S04]  /*2eb0*/  USEL UR6, UR6, URZ, UP0 ;  /* 0x000000ff06067287 */ /* 0x000fc80008000000 */
[----:B------:R-:W-:Y:S02]  /*2ec0*/  LOP3.LUT R12, R12, UR4, RZ, 0x3c, !PT ;  /* 0x000000040c0c7c12 */ /* 0x000fe4000f8e3cff */
[----:B-1----:R-:W-:-:S04]  /*2ed0*/  SHF.L.U32 R4, R9, 0x1f, RZ ;  /* 0x0000001f09047819 */ /* 0x002fc800000006ff */
[----:B------:R-:W1:Y:S02]  /*2ee0*/  SYNCS.PHASECHK.TRANS64.TRYWAIT P1, [R0+URZ+0xc0], R4 ;  /* 0x0000c004000075a7 */ /* 0x000e6400080211ff */
[----:B-1----:R-:W-:Y:S05]  /*2ef0*/  @!P1 BRA `(.L_x_54) ;  /* 0x0000004c00e49947 */ /* 0x002fea0003800000 */
.L_x_158:
[----:B-1----:R-:W-:Y:S01]  /*2f00*/  LEA R4, R11, UR37, 0x4 ;  /* 0x000000250b047c11 */ /* 0x002fe2000f8e20ff */
[----:B------:R-:W-:Y:S01]  /*2f10*/  VIADD R0, R0, 0xd0 ;  /* 0x000000d000007836 */ /* 0x000fe20000000000 */
[----:B------:R-:W-:Y:S01]  /*2f20*/  SEL R3, R3, RZ, P0 ;  /* 0x000000ff03037207 */ /* 0x000fe20000000000 */
[----:B------:R-:W-:-:S03]  /*2f30*/  VIADD R11, R11, 0x1 ;  /* 0x000000010b0b7836 */ /* 0x000fc60000000000 */
[----:B------:R-:W1:Y:S01]  /*2f40*/  LDS.128 R4, [R4+0x150] ;  /* 0x0001500004047984 */ /* 0x000e620000000c00 */
[----:B------:R-:W-:Y:S02]  /*2f50*/  PRMT R0, RZ, 0x654, R0 ;  /* 0x00000654ff007816 */ /* 0x000fe40000000000 */
[C---:B------:R-:W-:Y:S01]  /*2f60*/  ISETP.NE.AND P1, PT, R11.reuse, 0x2, PT ;  /* 0x000000020b00780c */ /* 0x040fe20003f25270 */
[----:B------:R-:W-:Y:S01]  /*2f70*/  @!PT LDS RZ, [RZ] ;  /* 0x00000000fffff984 */ /* 0x000fe20000000800 */
[----:B------:R-:W-:Y:S01]  /*2f80*/  @!PT LDS RZ, [RZ] ;  /* 0x00000000fffff984 */ /* 0x000fe20000000800 */
[----:B------:R-:W-:Y:S01]  /*2f90*/  @!PT LDS RZ, [RZ] ;  /* 0x00000000fffff984 */ /* 0x000fe20000000800 */
[----:B------:R-:W-:Y:S01]  /*2fa0*/  @!PT LDS RZ, [RZ] ;  /* 0x00000000fffff984 */ /* 0x000fe20000000800 */
[----:B------:R2:W-:Y:S06]  /*2fb0*/  MEMBAR.ALL.CTA ;  /* 0x0000000000007992 */ /* 0x0005ec0000008000 */
[----:B--2---:R-:W2:Y:S01]  /*2fc0*/  FENCE.VIEW.ASYNC.S ;  /* 0x00000000000073c6 */ /* 0x004ea20000000000 */
[----:B------:R-:W-:Y:S01]  /*2fd0*/  SEL R11, R11, RZ, P1 ;  /* 0x000000ff0b0b7207 */ /* 0x000fe20000800000 */
[----:B--2---:R2:W-:Y:S01]  /*2fe0*/  SYNCS.ARRIVE.TRANS64.RED.A1T0 RZ, [R0+URZ], RZ ;  /* 0x000000ff00ff79a7 */ /* 0x0045e200081004ff */
[----:B-1----:R-:W-:-:S02]  /*2ff0*/  LOP3.LUT P3, RZ, R6, 0x1, RZ, 0xc0, !PT ;  /* 0x0000000106ff7812 */ /* 0x002fc4000786c0ff */
[----:B------:R-:W-:-:S04]  /*3000*/  SEL R4, RZ, 0x1, P1 ;  /* 0x00000001ff047807 */ /* 0x000fc80000800000 */
[----:B------:R-:W-:Y:S02]  /*3010*/  LOP3.LUT R9, R9, R4, RZ, 0x3c, !PT ;  /* 0x0000000409097212 */ /* 0x000fe400078e3cff */
[----:B--2---:R-:W-:-:S04]  /*3020*/  SEL R0, RZ, 0x1, P0 ;  /* 0x00000001ff007807 */ /* 0x004fc80000000000 */
[----:B------:R-:W-:Y:S01]  /*3030*/  LOP3.LUT R8, R8, R0, RZ, 0x3c, !PT ;  /* 0x0000000008087212 */ /* 0x000fe200078e3cff */
[----:B------:R-:W-:Y:S06]  /*3040*/  @P3 BRA `(.L_x_55) ;  /* 0xfffffffc002c3947 */ /* 0x000fec000383ffff */
[----:B------:R-:W-:Y:S01]  /*3050*/  ULEA UR5, UR6, UR37, 0x3 ;  /* 0x0000002506057291 */ /* 0x000fe2000f8e18ff */
[----:B------:R-:W-:-:S08]  /*3060*/  SHF.L.U32 R2, R12, 0x1f, RZ ;  /* 0x0000001f0c027819 */ /* 0x000fd000000006ff */
[----:B------:R-:W1:Y:S02]  /*3070*/  SYNCS.PHASECHK.TRANS64 P0, [UR5+0xd0], R2 ;  /* 0x0000d002ff0075a7 */ /* 0x000e640008001005 */
[----:B-1----:R-:W-:Y:S05]  /*3080*/  @P0 BRA `(.L_x_56) ;  /* 0x0000000000080947 */ /* 0x002fea0003800000 */
[----:B------:R-:W1:Y:S02]  /*3090*/  SYNCS.PHASECHK.TRANS64.TRYWAIT P0, [UR5+0xd0], R2 ;  /* 0x0000d002ff0075a7 */ /* 0x000e640008001105 */
[----:B-1----:R-:W-:Y:S05]  /*30a0*/  @!P0 BRA `(.L_x_57) ;  /* 0x0000004c008c8947 */ /* 0x002fea0003800000 */
.L_x_56:
[----:B------:R-:W-:-:S04]  /*30b0*/  UIADD3 UR4, UPT, UPT, UR6, 0x1, URZ ;  /* 0x0000000106047890 */ /* 0x000fc8000fffe0ff */
[----:B------:R-:W-:-:S04]  /*30c0*/  UISETP.NE.AND UP0, UPT, UR4, 0x2, UPT ;  /* 0x000000020400788c */ /* 0x000fc8000bf05270 */
[----:B------:R-:W-:Y:S02]  /*30d0*/  USEL UR7, URZ, 0x1, UP0 ;  /* 0x00000001ff077887 */ /* 0x000fe40008000000 */
[----:B------:R-:W-:-:S04]  /*30e0*/  USEL UR4, UR4, URZ, UP0 ;  /* 0x000000ff04047287 */ /* 0x000fc80008000000 */
[----:B------:R-:W-:Y:S01]  /*30f0*/  ULEA UR4, UR4, UR37, 0x3 ;  /* 0x0000002504047291 */ /* 0x000fe2000f8e18ff */
[----:B-1----:R-:W-:-:S04]  /*3100*/  LOP3.LUT R2, R12, UR7, RZ, 0x3c, !PT ;  /* 0x000000070c027c12 */ /* 0x002fc8000f8e3cff */
[----:B------:R-:W-:-:S04]  /*3110*/  SHF.L.U32 R0, R2, 0x1f, RZ ;  /* 0x0000001f02007819 */ /* 0x000fc800000006ff */
[----:B------:R-:W1:Y:S02]  /*3120*/  SYNCS.PHASECHK.TRANS64 P0, [UR4+0xd0], R0 ;  /* 0x0000d000ff0075a7 */ /* 0x000e640008001004 */
[----:B-1----:R-:W-:Y:S05]  /*3130*/  @P0 EXIT ;  /* 0x000000000000094d */ /* 0x002fea0003800000 */
[----:B------:R-:W-:Y:S02]  /*3140*/  SHF.L.U32 R2, R2, 0x1f, RZ ;  /* 0x0000001f02027819 */ /* 0x000fe400000006ff */
[----:B------:R-:W-:-:S07]  /*3150*/  MOV R0, UR4 ;  /* 0x0000000400007c02 */ /* 0x000fce0008000f00 */
.L_x_58:
[----:B-1----:R1:W2:Y:S02]  /*3160*/  SYNCS.PHASECHK.TRANS64.TRYWAIT P0, [R0+URZ+0xd0], R2 ;  /* 0x0000d002000075a7 */ /* 0x0022a400080011ff */
[----:B--2---:R-:W-:Y:S05]  /*3170*/  @!P0 NANOSLEEP.SYNCS 0x989680 ;  /* 0x009896800000895d */ /* 0x004fea0003900000 */
[----:B------:R-:W2:Y:S02]  /*3180*/  @!P0 SYNCS.PHASECHK.TRANS64 P0, [R0+URZ+0xd0], R2 ;  /* 0x0000d002000085a7 */ /* 0x000ea400080010ff */
[----:B--2---:R-:W-:Y:S05]  /*3190*/  @P0 EXIT ;  /* 0x000000000000094d */ /* 0x004fea0003800000 */
[----:B------:R-:W-:Y:S05]  /*31a0*/  BRA `(.L_x_58) ;  /* 0xfffffffc00ec7947 */ /* 0x000fea000383ffff */
.L_x_51:
[----:B------:R-:W-:Y:S05]  /*31b0*/  BRA.U UP4, `(.L_x_59) ;  /* 0x0000001504487547 */ /* 0x000fea000b800000 */
[----:B------:R-:W-:Y:S01]  /*31c0*/  UMOV UR6, 0x40 ;  /* 0x0000004000067882 */ /* 0x000fe20000000000 */
[----:B------:R-:W-:Y:S01]  /*31d0*/  NOP ;  /* 0x0000000000007918 */ /* 0x000fe20000000000 */
[----:B------:R-:W-:Y:S01]  /*31e0*/  ULEA UR6, UR37, UR6, 0x18 ;  /* 0x0000000625067291 */ /* 0x000fe2000f8ec0ff */
[----:B------:R-:W-:Y:S02]  /*31f0*/  UMOV UR7, 0x400 ;  /* 0x0000040000077882 */ /* 0x000fe40000000000 */
[----:B------:R-:W-:-:S06]  /*3200*/  ULEA UR37, UR37, UR7, 0x18 ;  /* 0x0000000725257291 */ /* 0x000fcc000f8ec0ff */
[----:B------:R-:W1:Y:S02]  /*3210*/  LDS.U8 R2, [UR6+0x1c] ;  /* 0x00001c06ff027984 */ /* 0x000e640008000000 */
[----:B-1----:R-:W-:-:S13]  /*3220*/  ISETP.NE.AND P0, PT, R2, RZ, PT ;  /* 0x000000ff0200720c */ /* 0x002fda0003f05270 */
[----:B------:R-:W-:Y:S05]  /*3230*/  @P0 BRA `(.L_x_60) ;  /* 0x0000000400080947 */ /* 0x000fea0003800000 */
[----:B------:R-:W-:Y:S02]  /*3240*/  UISETP.NE.U32.AND UP0, UPT, UR5, 0x1, UPT ;  /* 0x000000010500788c */ /* 0x000fe4000bf05070 */
[----:B------:R-:W-:-:S07]  /*3250*/  UIADD3 UR8, UPT, UPT, UR6, 0x8, URZ ;  /* 0x0000000806087890 */ /* 0x000fce000fffe0ff */
[----:B------:R-:W-:Y:S05]  /*3260*/  BRA.U !UP0, `(.L_x_61) ;  /* 0x00000001089c7547 */ /* 0x000fea000b800000 */
[----:B------:R-:W-:Y:S01]  /*3270*/  ELECT P0, URZ, PT ;  /* 0x0000000000ff782f */ /* 0x000fe20003800000 */
[----:B------:R-:W-:-:S12]  /*3280*/  BSSY B0, `(.L_x_61) ;  /* 0x0000025000007945 */ /* 0x000fd80003800000 */
[----:B------:R-:W-:Y:S05]  /*3290*/  @!P0 BRA `(.L_x_62) ;  /* 0x00000000008c8947 */ /* 0x000fea0003800000 */
[----:B------:R-:W-:-:S05]  /*32a0*/  UMOV UR7, 0x10 ;  /* 0x0000001000077882 */ /* 0x000fca0000000000 */
[----:B------:R-:W-:Y:S04]  /*32b0*/  DEPBAR.LE SB1, 0x36 ;  /* 0x00009d800000791a */ /* 0x000fe80000000000 */
[----:B------:R-:W1:Y:S02]  /*32c0*/  UTCATOMSWS.2CTA.FIND_AND_SET.ALIGN UP1, UR7, UR7 ;  /* 0x00000007000775e3 */ /* 0x000e640008220800 */
[----:B-1----:R-:W-:Y:S01]  /*32d0*/  MOV R10, UR7 ;  /* 0x00000007000a7c02 */ /* 0x002fe20008000f00 */
[----:B------:R-:W-:Y:S06]  /*32e0*/  BRA.U UP1, `(.L_x_63) ;  /* 0x0000000101187547 */ /* 0x000fec000b800000 */
.L_x_64:
[----:B------:R-:W-:Y:S05]  /*32f0*/  NANOSLEEP 0x64 ;  /* 0x000000640000795d */ /* 0x000fea0003800000 */
[----:B------:R-:W-:-:S05]  /*3300*/  UMOV UR7, 0x10 ;  /* 0x0000001000077882 */ /* 0x000fca0000000000 */
[----:B------:R-:W-:Y:S04]  /*3310*/  DEPBAR.LE SB1, 0x36 ;  /* 0x00009d800000791a */ /* 0x000fe80000000000 */
[----:B------:R-:W1:Y:S02]  /*3320*/  UTCATOMSWS.2CTA.FIND_AND_SET.ALIGN UP1, UR7, UR7 ;  /* 0x00000007000775e3 */ /* 0x000e640008220800 */
[----:B-1----:R-:W-:Y:S01]  /*3330*/  MOV R10, UR7 ;  /* 0x00000007000a7c02 */ /* 0x002fe20008000f00 */
[----:B------:R-:W-:Y:S05]  /*3340*/  BRA.U !UP1, `(.L_x_64) ;  /* 0xfffffffd09e87547 */ /* 0x000fea000b83ffff */
.L_x_63:
[----:B------:R-:W1:Y:S01]  /*3350*/  LDS R5, [UR6+0x10] ;  /* 0x00001006ff057984 */ /* 0x000e620008000800 */
[----:B------:R-:W-:Y:S01]  /*3360*/  IMAD.U32 R3, RZ, RZ, UR37 ;  /* 0x00000025ff037e24 */ /* 0x000fe2000f8e00ff */
[----:B------:R-:W-:-:S03]  /*3370*/  MOV R2, UR4 ;  /* 0x0000000400027c02 */ /* 0x000fc60008000f00 */
[----:B------:R-:W-:Y:S01]  /*3380*/  VIADD R3, R3, 0x170 ;  /* 0x0000017003037836 */ /* 0x000fe20000000000 */
[----:B-1----:R-:W-:-:S04]  /*3390*/  SHF.L.U32 R5, R5, 0x1f, RZ ;  /* 0x0000001f05057819 */ /* 0x002fc800000006ff */
[----:B------:R-:W1:Y:S02]  /*33a0*/  SYNCS.PHASECHK.TRANS64.TRYWAIT P0, [UR6+0x8], R5 ;  /* 0x00000805ff0075a7 */ /* 0x000e640008001106 */
[----:B-1----:R-:W-:Y:S05]  /*33b0*/  @P0 BRA `(.L_x_65) ;  /* 0x0000000000080947 */ /* 0x002fea0003800000 */
[----:B------:R-:W1:Y:S02]  /*33c0*/  SYNCS.PHASECHK.TRANS64.TRYWAIT P0, [UR6+0x8], R5 ;  /* 0x00000805ff0075a7 */ /* 0x000e640008001106 */
[----:B-1----:R-:W-:Y:S05]  /*33d0*/  @!P0 BRA `(.L_x_66) ;  /* 0x0000004800d88947 */ /* 0x002fea0003800000 */
.L_x_65:
[----:B-1----:R-:W-:Y:S01]  /*33e0*/  HFMA2 R4, -RZ, RZ, 0, 5.9604644775390625e-08 ;  /* 0x00000001ff047431 */ /* 0x002fe200000001ff */
[----:B------:R-:W-:Y:S01]  /*33f0*/  UPRMT UR7, UR4, 0x654, UR8 ;  /* 0x0000065404077896 */ /* 0x000fe20008000008 */
[----:B------:R-:W-:Y:S01]  /*3400*/  IMAD.MOV.U32 R7, RZ, RZ, 0xffff ;  /* 0x0000ffffff077424 */ /* 0x000fe200078e00ff */
[----:B------:R-:W-:Y:S01]  /*3410*/  PRMT R2, R2, 0x654, R3 ;  /* 0x0000065402027816 */ /* 0x000fe20000000003 */
[----:B------:R-:W-:Y:S02]  /*3420*/  IMAD.MOV.U32 R5, RZ, RZ, 0x4 ;  /* 0x00000004ff057424 */ /* 0x000fe400078e00ff */
[----:B------:R-:W-:Y:S01]  /*3430*/  IMAD.SHL.U32 R9, R10, 0x20, RZ ;  /* 0x000000200a097824 */ /* 0x000fe200078e00ff */
[----:B------:R-:W-:Y:S02]  /*3440*/  MOV R3, UR7 ;  /* 0x0000000700037c02 */ /* 0x000fe40008000f00 */
[-C--:B------:R-:W-:Y:S01]  /*3450*/  SHF.L.U32 R7, R7, R10.reuse, RZ ;  /* 0x0000000a07077219 */ /* 0x080fe200000006ff */
[----:B------:R1:W-:Y:S01]  /*3460*/  SYNCS.ARRIVE.TRANS64.RED RZ, [UR7], R5 ;  /* 0x00000005ffff79a7 */ /* 0x0003e20008000407 */
[----:B------:R-:W-:Y:S01]  /*3470*/  SHF.L.U32 R6, R4, R10, RZ ;  /* 0x0000000a04067219 */ /* 0x000fe200000006ff */
[----:B------:R1:W-:Y:S04]  /*3480*/  STS [UR37+0x170], R9 ;  /* 0x00017009ff007988 */ /* 0x0003e80008000825 */
[----:B------:R1:W-:Y:S04]  /*3490*/  STAS [R2.64], R10 ;  /* 0x0000000a02007dbd */ /* 0x0003e8000c0008ff */
[----:B------:R1:W-:Y:S04]  /*34a0*/  ATOMS.OR RZ, [UR6+0x14], R7 ;  /* 0x00001407ffff798c */ /* 0x0003e8000b000006 */
[----:B------:R1:W-:Y:S04]  /*34b0*/  ATOMS.OR RZ, [UR6+0x18], R6 ;  /* 0x00001806ffff798c */ /* 0x0003e8000b000006 */
[----:B------:R1:W-:Y:S02]  /*34c0*/  ATOMS.XOR RZ, [UR6+0x10], R4 ;  /* 0x00001004ffff798c */ /* 0x0003e4000b800006 */
.L_x_62:
[----:B------:R-:W-:Y:S05]  /*34d0*/  BSYNC B0 ;  /* 0x0000000000007941 */ /* 0x000fea0003800000 */
.L_x_61:
[----:B------:R-:W-:Y:S05]  /*34e0*/  BRA.U UP0, `(.L_x_67) ;  /* 0x00000001006c7547 */ /* 0x000fea000b800000 */
[----:B------:R-:W-:-:S03]  /*34f0*/  UMOV UR7, 0xffffffff ;  /* 0xffffffff00077882 */ /* 0x000fc60000000000 */
[----:B------:R-:W-:Y:S05]  /*3500*/  BRA.DIV UR7, `(.L_x_68) ;  /* 0x0000004a07a47947 */ /* 0x000fea000b800000 */
[----:B------:R-:W-:-:S13]  /*3510*/  ELECT P6, URZ, PT ;  /* 0x0000000000ff782f */ /* 0x000fda00038c0000 */
.L_x_162:
[----:B------:R-:W-:Y:S05]  /*3520*/  @!P6 BRA `(.L_x_67) ;  /* 0x00000000005ce947 */ /* 0x000fea0003800000 */
[----:B-1----:R-:W1:Y:S02]  /*3530*/  LDS R3, [UR6+0x10] ;  /* 0x00001006ff037984 */ /* 0x002e640008000800 */
[----:B-1----:R-:W-:-:S04]  /*3540*/  SHF.L.U32 R3, R3, 0x1f, RZ ;  /* 0x0000001f03037819 */ /* 0x002fc800000006ff */
[----:B------:R-:W1:Y:S02]  /*3550*/  SYNCS.PHASECHK.TRANS64.TRYWAIT P0, [UR6+0x8], R3 ;  /* 0x00000803ff0075a7 */ /* 0x000e640008001106 */
[----:B-1----:R-:W-:Y:S05]  /*3560*/  @P0 BRA `(.L_x_69) ;  /* 0x0000000000080947 */ /* 0x002fea0003800000 */
[----:B------:R-:W1:Y:S02]  /*3570*/  SYNCS.PHASECHK.TRANS64.TRYWAIT P0, [UR6+0x8], R3 ;  /* 0x00000803ff0075a7 */ /* 0x000e640008001106 */
[----:B-1----:R-:W-:Y:S05]  /*3580*/  @!P0 BRA `(.L_x_70) ;  /* 0x0000004800a48947 */ /* 0x002fea0003800000 */
.L_x_69:
[----:B------:R-:W2:Y:S01]  /*3590*/  LDS R5, [UR37+0x170] ;  /* 0x00017025ff057984 */ /* 0x000ea20008000800 */
[----:B-1----:R-:W-:Y:S02]  /*35a0*/  HFMA2 R2, -RZ, RZ, 0, 5.9604644775390625e-08 ;  /* 0x00000001ff027431 */ /* 0x002fe400000001ff */
[----:B------:R-:W-:Y:S01]  /*35b0*/  IMAD.MOV.U32 R3, RZ, RZ, 0xffff ;  /* 0x0000ffffff037424 */ /* 0x000fe200078e00ff */
[----:B------:R-:W-:Y:S01]  /*35c0*/  UPRMT UR7, UR4, 0x654, UR8 ;  /* 0x0000065404077896 */ /* 0x000fe20008000008 */
[----:B--2---:R-:W-:-:S03]  /*35d0*/  IMAD.SHL.U32 R4, R5, 0x20, RZ ;  /* 0x0000002005047824 */ /* 0x004fc600078e00ff */
[-C--:B------:R-:W-:Y:S02]  /*35e0*/  SHF.L.U32 R3, R3, R5.reuse, RZ ;  /* 0x0000000503037219 */ /* 0x080fe400000006ff */
[----:B------:R-:W-:Y:S01]  /*35f0*/  SHF.L.U32 R5, R2, R5, RZ ;  /* 0x0000000502057219 */ /* 0x000fe200000006ff */
[----:B------:R2:W-:Y:S04]  /*3600*/  STS [UR37+0x170], R4 ;  /* 0x00017004ff007988 */ /* 0x0005e80008000825 */
[----:B------:R2:W-:Y:S04]  /*3610*/  ATOMS.OR RZ, [UR6+0x14], R3 ;  /* 0x00001403ffff798c */ /* 0x0005e8000b000006 */
[----:B------:R2:W-:Y:S01]  /*3620*/  ATOMS.OR RZ, [UR6+0x18], R5 ;  /* 0x00001805ffff798c */ /* 0x0005e2000b000006 */
[----:B------:R-:W-:Y:S03]  /*3630*/  SYNCS.ARRIVE.TRANS64.RED.A1T0 RZ, [UR7], RZ ;  /* 0x000000ffffff79a7 */ /* 0x000fe60008100407 */
[----:B------:R2:W-:Y:S01]  /*3640*/  ATOMS.XOR RZ, [UR6+0x10], R2 ;  /* 0x00001002ffff798c */ /* 0x0005e2000b800006 */
[----:B------:R-:W-:Y:S05]  /*3650*/  BRA `(.L_x_67) ;  /* 0x0000000000107947 */ /* 0x000fea0003800000 */
.L_x_60:
[----:B------:R-:W-:-:S05]  /*3660*/  MOV R2, 0xffffffff ;  /* 0xffffffff00027802 */ /* 0x000fca0000000f00 */
[----:B------:R1:W-:Y:S02]  /*3670*/  STS [UR37+0x170], R2 ;  /* 0x00017002ff007988 */ /* 0x0003e40008000825 */
[----:B-1----:R-:W-:Y:S02]  /*3680*/  MOV R2, 0x36a0 ;  /* 0x000036a000027802 */ /* 0x002fe40000000f00 */
[----:B-----5:R-:W-:Y:S05]  /*3690*/  CALL.REL.NOINC `($__internal_1_$__cuda_sm10x_tcgen05_guardrail_trap_phase_invalid_during_alloc) ;  /* 0x0000005000047944 */ /* 0x020fea0003c00000 */
.L_x_67:
[----:B------:R-:W-:Y:S05]  /*36a0*/  WARPSYNC.ALL ;  /* 0x0000000000007948 */ /* 0x000fea0003800000 */
[----:B------:R-:W3:Y:S01]  /*36b0*/  S2UR UR7, SR_CgaCtaId ;  /* 0x00000000000779c3 */ /* 0x000ee20000008800 */
[----:B------:R-:W-:Y:S01]  /*36c0*/  UMOV UR6, 0x400 ;  /* 0x0000040000067882 */ /* 0x000fe20000000000 */
[----:B------:R-:W-:-:S06]  /*36d0*/  NOP ;  /* 0x0000000000007918 */ /* 0x000fcc0000000000 */
[----:B------:R-:W-:Y:S06]  /*36e0*/  BAR.ARV 0x6, 0xa0 ;  /* 0x0182800000007b1d */ /* 0x000fec0000002000 */
[----:B------:R-:W4:Y:S01]  /*36f0*/  LDCU UR8, c[0x0][0x38c] ;  /* 0x00007180ff0877ac */ /* 0x000f220008000800 */
[----:B------:R-:W-:Y:S01]  /*3700*/  LOP3.LUT R0, R0, 0xffff, RZ, 0xc0, !PT ;  /* 0x0000ffff00007812 */ /* 0x000fe200078ec0ff */
[----:B-1----:R-:W-:Y:S01]  /*3710*/  IMAD.MOV.U32 R9, RZ, RZ, 0x1 ;  /* 0x00000001ff097424 */ /* 0x002fe200078e00ff */
[----:B------:R-:W-:Y:S01]  /*3720*/  LOP3.LUT R8, R8, 0xffff, RZ, 0xc0, !PT ;  /* 0x0000ffff08087812 */ /* 0x000fe200078ec0ff */
[----:B------:R-:W-:Y:S01]  /*3730*/  UMOV UR19, URZ ;  /* 0x000000ff00137c82 */ /* 0x000fe20008000000 */
[----:B------:R-:W-:Y:S01]  /*3740*/  R2UR UR10, R0 ;  /* 0x00000000000a72ca */ /* 0x000fe200000e0000 */
[----:B------:R-:W-:Y:S01]  /*3750*/  UMOV UR18, URZ ;  /* 0x000000ff00127c82 */ /* 0x000fe20008000000 */
[----:B------:R-:W-:Y:S01]  /*3760*/  R2UR UR11, R8 ;  /* 0x00000000080b72ca */ /* 0x000fe200000e0000 */
[----:B------:R-:W-:Y:S01]  /*3770*/  IMAD.MOV.U32 R8, RZ, RZ, RZ ;  /* 0x000000ffff087224 */ /* 0x000fe200078e00ff */
[----:B------:R-:W-:Y:S01]  /*3780*/  UMOV UR17, URZ ;  /* 0x000000ff00117c82 */ /* 0x000fe20008000000 */
[----:B---3--:R-:W-:-:S02]  /*3790*/  ULEA UR7, UR7, UR6, 0x18 ;  /* 0x0000000607077291 */ /* 0x008fc4000f8ec0ff */
[----:B------:R-:W-:Y:S02]  /*37a0*/  UISETP.NE.AND UP2, UPT, UR5, URZ, UPT ;  /* 0x000000ff0500728c */ /* 0x000fe4000bf45270 */
[----:B------:R-:W-:Y:S02]  /*37b0*/  UIADD3 UR12, UPT, UPT, UR7, 0x6400, URZ ;  /* 0x00006400070c7890 */ /* 0x000fe4000fffe0ff */
[----:B------:R-:W-:Y:S02]  /*37c0*/  UIADD3 UR13, UPT, UPT, UR7, 0x26400, URZ ;  /* 0x00026400070d7890 */ /* 0x000fe4000fffe0ff */
[----:B----4-:R-:W-:Y:S01]  /*37d0*/  UIADD3 UR8, UPT, UPT, UR8, 0x3f, URZ ;  /* 0x0000003f08087890 */ /* 0x010fe2000fffe0ff */
[----:B--2---:R-:W1:Y:S01]  /*37e0*/  LDS R2, [UR7+0x170] ;  /* 0x00017007ff027984 */ /* 0x004e620008000800 */
[----:B------:R-:W-:Y:S02]  /*37f0*/  USHF.R.U32.HI UR12, URZ, 0x4, UR12 ;  /* 0x00000004ff0c7899 */ /* 0x000fe4000801160c */
[----:B------:R-:W-:-:S02]  /*3800*/  USHF.R.S32.HI UR6, URZ, 0x1f, UR8 ;  /* 0x0000001fff067899 */ /* 0x000fc40008011408 */
[----:B------:R-:W-:Y:S02]  /*3810*/  USHF.R.U32.HI UR13, URZ, 0x4, UR13 ;  /* 0x00000004ff0d7899 */ /* 0x000fe4000801160d */
[----:B------:R-:W-:Y:S02]  /*3820*/  ULEA.HI UR6, UR6, UR8, URZ, 0x6 ;  /* 0x0000000806067291 */ /* 0x000fe4000f8f30ff */
[----:B------:R-:W-:Y:S02]  /*3830*/  ULOP3.LUT UR12, UR12, 0x3fff, URZ, 0xc0, !UPT ;  /* 0x00003fff0c0c7892 */ /* 0x000fe4000f8ec0ff */
[----:B------:R-:W-:Y:S02]  /*3840*/  USHF.R.S32.HI UR6, URZ, 0x6, UR6 ;  /* 0x00000006ff067899 */ /* 0x000fe40008011406 */
[----:B------:R-:W-:Y:S02]  /*3850*/  ULOP3.LUT UR13, UR13, 0x3fff, URZ, 0xc0, !UPT ;  /* 0x00003fff0d0d7892 */ /* 0x000fe4000f8ec0ff */
[----:B------:R-:W-:Y:S01]  /*3860*/  UISETP.LT.AND UP0, UPT, UR6, 0x1, UPT ;  /* 0x000000010600788c */ /* 0x000fe2000bf01270 */
[----:B------:R-:W-:Y:S01]  /*3870*/  UMOV UR36, 0x0 ;  /* 0x0000000000247882 */ /* 0x000fe20000000000 */
        /* <DEDUP_REMOVED lines=9> */
[----:B------:R-:W-:-:S02]  /*3910*/  ULOP3.LUT UR12, UR12, 0x10000, URZ, 0xfc, !UPT ;  /* 0x000100000c0c7892 */ /* 0x000fc4000f8efcff */
[----:B------:R-:W-:Y:S02]  /*3920*/  ULOP3.LUT UR13, UR13, 0x10000, URZ, 0xfc, !UPT ;  /* 0x000100000d0d7892 */ /* 0x000fe4000f8efcff */
[----:B------:R-:W-:Y:S01]  /*3930*/  USEL UR20, UR6, 0x1, !UP0 ;  /* 0x0000000106147887 */ /* 0x000fe2000c000000 */
[----:B------:R-:W-:Y:S01]  /*3940*/  UMOV UR26, 0x0 ;  /* 0x00000000001a7882 */ /* 0x000fe20000000000 */
[----:B------:R-:W-:Y:S01]  /*3950*/  UMOV UR27, 0x8100910 ;  /* 0x08100910001b7882 */ /* 0x000fe20000000000 */
[----:B------:R-:W-:Y:S01]  /*3960*/  UMOV UR24, 0x0 ;  /* 0x0000000000187882 */ /* 0x000fe20000000000 */
[----:B------:R-:W-:Y:S01]  /*3970*/  UMOV UR25, 0x8100910 ;  /* 0x0810091000197882 */ /* 0x000fe20000000000 */
[----:B------:R-:W-:Y:S01]  /*3980*/  UMOV UR22, 0x0 ;  /* 0x0000000000167882 */ /* 0x000fe20000000000 */
[----:B------:R-:W-:Y:S01]  /*3990*/  UMOV UR23, 0x8100910 ;  /* 0x0810091000177882 */ /* 0x000fe20000000000 */
[----:B-1----:R-:W-:Y:S02]  /*39a0*/  R2UR UR21, R2 ;  /* 0x00000000021572ca */ /* 0x002fe400000e0000 */
[----:B------:R-:W-:-:S13]  /*39b0*/  CS2R R2, SRZ ;  /* 0x0000000000027805 */ /* 0x000fda000001ff00 */
.L_x_78:
[C---:B------:R-:W-:Y:S02]  /*39c0*/  LEA R0, R8.reuse, UR7, 0x3 ;  /* 0x0000000708007c11 */ /* 0x040fe4000f8e18ff */
[----:B------:R-:W-:Y:S02]  /*39d0*/  SHF.L.U32 R4, R3, 0x1f, RZ ;  /* 0x0000001f03047819 */ /* 0x000fe400000006ff */
[----:B------:R-:W-:Y:S02]  /*39e0*/  LEA R5, R8, UR7, 0x4 ;  /* 0x0000000708057c11 */ /* 0x000fe4000f8e20ff */
[----:B------:R-:W1:Y:S02]  /*39f0*/  SYNCS.PHASECHK.TRANS64.TRYWAIT P0, [R0+URZ+0xc0], R4 ;  /* 0x0000c004000075a7 */ /* 0x000e6400080011ff */
[----:B-1-3--:R-:W-:Y:S05]  /*3a00*/  @!P0 BRA `(.L_x_71) ;  /* 0x00000044009c8947 */ /* 0x00afea0003800000 */
.L_x_163:
[----:B-1----:R-:W1:Y:S01]  /*3a10*/  LDS.128 R4, [R5+0x150] ;  /* 0x0001500005047984 */ /* 0x002e620000000c00 */
[----:B------:R-:W-:Y:S02]  /*3a20*/  VIADD R0, R0, 0xd0 ;  /* 0x000000d000007836 */ /* 0x000fe40000000000 */
[----:B------:R-:W-:Y:S01]  /*3a30*/  VIADD R8, R8, 0x1 ;  /* 0x0000000108087836 */ /* 0x000fe20000000000 */
[----:B------:R-:W-:Y:S01]  /*3a40*/  @!PT LDS RZ, [RZ] ;  /* 0x00000000fffff984 */ /* 0x000fe20000000800 */
[----:B------:R-:W-:Y:S01]  /*3a50*/  @!PT LDS RZ, [RZ] ;  /* 0x00000000fffff984 */ /* 0x000fe20000000800 */
[----:B------:R-:W-:Y:S01]  /*3a60*/  @!PT LDS RZ, [RZ] ;  /* 0x00000000fffff984 */ /* 0x000fe20000000800 */
[----:B------:R-:W-:Y:S01]  /*3a70*/  @!PT LDS RZ, [RZ] ;  /* 0x00000000fffff984 */ /* 0x000fe20000000800 */
[----:B------:R2:W-:Y:S06]  /*3a80*/  MEMBAR.ALL.CTA ;  /* 0x0000000000007992 */ /* 0x0005ec0000008000 */
[----:B--2---:R-:W2:Y:S01]  /*3a90*/  FENCE.VIEW.ASYNC.S ;  /* 0x00000000000073c6 */ /* 0x004ea20000000000 */
[----:B------:R-:W-:-:S04]  /*3aa0*/  PRMT R0, RZ, 0x654, R0 ;  /* 0x00000654ff007816 */ /* 0x000fc80000000000 */
[----:B--2---:R2:W-:Y:S01]  /*3ab0*/  SYNCS.ARRIVE.TRANS64.RED.A1T0 RZ, [R0+URZ], RZ ;  /* 0x000000ff00ff79a7 */ /* 0x0045e200081004ff */
[----:B-1----:R-:W-:Y:S01]  /*3ac0*/  LOP3.LUT P1, RZ, R6, 0x1, RZ, 0xc0, !PT ;  /* 0x0000000106ff7812 */ /* 0x002fe2000782c0ff */
[----:B--2---:R-:W-:-:S12]  /*3ad0*/  BRA.U UP2, `(.L_x_72) ;  /* 0x0000000502587547 */ /* 0x004fd8000b800000 */
[----:B------:R-:W1:Y:S01]  /*3ae0*/  LDCU UR8, c[0x0][0x38c] ;  /* 0x00007180ff0877ac */ /* 0x000e620008000800 */
[----:B------:R-:W-:Y:S02]  /*3af0*/  PLOP3.LUT P2, PT, PT, PT, PT, 0x80, 0x8 ;  /* 0x000000000008781c */ /* 0x000fe40003f4f070 */
[----:B------:R-:W-:Y:S01]  /*3b00*/  SHF.L.U32 R4, R9, 0x1f, RZ ;  /* 0x0000001f09047819 */ /* 0x000fe200000006ff */
[----:B-1----:R-:W-:Y:S02]  /*3b10*/  UISETP.GE.AND UP0, UPT, UR8, 0x1, UPT ;  /* 0x000000010800788c */ /* 0x002fe4000bf06270 */
[----:B------:R-:W-:-:S04]  /*3b20*/  ULEA UR8, UR19, UR7, 0x3 ;  /* 0x0000000713087291 */ /* 0x000fc8000f8e18ff */
[----:B------:R-:W-:-:S05]  /*3b30*/  PLOP3.LUT P0, PT, PT, PT, UP0, 0x80, 0x8 ;  /* 0x000000000008781c */ /* 0x000fca0003f0f008 */
[----:B------:R-:W-:-:S08]  /*3b40*/  @UP0 ULEA UR9, UR18, UR7, 0x3 ;  /* 0x0000000712090291 */ /* 0x000fd0000f8e18ff */
[----:B------:R-:W-:-:S04]  /*3b50*/  @P0 SHF.L.U32 R0, R2, 0x1f, RZ ;  /* 0x0000001f02000819 */ /* 0x000fc800000006ff */
[----:B------:R1:W2:Y:S01]  /*3b60*/  @P0 SYNCS.PHASECHK.TRANS64.TRYWAIT P2, [UR9], R0 ;  /* 0x00000000ff0005a7 */ /* 0x0002a20008041109 */
[----:B------:R-:W-:Y:S01]  /*3b70*/  ULEA UR9, UR19, UR21, 0x5 ;  /* 0x0000001513097291 */ /* 0x000fe2000f8e28ff */
[----:B------:R-:W3:Y:S02]  /*3b80*/  SYNCS.PHASECHK.TRANS64.TRYWAIT P0, [UR8+0x100], R4 ;  /* 0x00010004ff0075a7 */ /* 0x000ee40008001108 */
[----:B-123--:R-:W-:Y:S09]  /*3b90*/  @!P0 BRA `(.L_x_73) ;  /* 0x00000044004c8947 */ /* 0x00eff20003800000 */
.L_x_165:
[----:B------:R-:W-:Y:S01]  /*3ba0*/  UMOV UR16, UR17 ;  /* 0x0000001100107c82 */ /* 0x000fe20008000000 */
[----:B------:R-:W-:Y:S05]  /*3bb0*/  BRA.U !UP0, `(.L_x_74) ;  /* 0x0000000508107547 */ /* 0x000fea000b800000 */
[----:B------:R-:W-:Y:S02]  /*3bc0*/  UIADD3 UR16, UPT, UPT, UR20, UR17, URZ ;  /* 0x0000001114107290 */ /* 0x000fe4000fffe0ff */
[----:B------:R-:W-:Y:S01]  /*3bd0*/  UPLOP3.LUT UP3, UPT, UPT, UPT, UPT, 0x40, 0x4 ;  /* 0x000000000004789c */ /* 0x000fe20003f6e870 */
[----:B------:R-:W-:Y:S01]  /*3be0*/  UMOV UR15, UR6 ;  /* 0x00000006000f7c82 */ /* 0x000fe20008000000 */
[----:B------:R-:W-:-:S09]  /*3bf0*/  UMOV UR58, UR18 ;  /* 0x00000012003a7c82 */ /* 0x000fd20008000000 */
.L_x_77:
[----:B--2---:R-:W-:Y:S01]  /*3c00*/  ULEA UR14, UR58, UR7, 0x3 ;  /* 0x000000073a0e7291 */ /* 0x004fe2000f8e18ff */
[----:B---3--:R-:W-:Y:S11]  /*3c10*/  @P2 BRA `(.L_x_75) ;  /* 0x00000000000c2947 */ /* 0x008ff60003800000 */
[----:B-1----:R-:W-:Y:S04]  /*3c20*/  SHF.L.U32 R4, R2, 0x1f, RZ ;  /* 0x0000001f02047819 */ /* 0x002fe800000006ff */
[----:B------:R-:W1:Y:S02]  /*3c30*/  SYNCS.PHASECHK.TRANS64.TRYWAIT P0, [UR14], R4 ;  /* 0x00000004ff0075a7 */ /* 0x000e64000800110e */
[----:B-1----:R-:W-:Y:S05]  /*3c40*/  @!P0 BRA `(.L_x_76) ;  /* 0x0000004400388947 */ /* 0x002fea0003800000 */
.L_x_75:
[----:B------:R-:W-:Y:S01]  /*3c50*/  UISETP.NE.AND UP0, UPT, UR15, 0x1, UPT ;  /* 0x000000010f00788c */ /* 0x000fe2000bf05270 */
[----:B------:R-:W-:Y:S01]  /*3c60*/  PLOP3.LUT P2, PT, PT, PT, PT, 0x80, 0x8 ;  /* 0x000000000008781c */ /* 0x000fe20003f4f070 */
[----:B------:R-:W-:Y:S02]  /*3c70*/  UIADD3 UR18, UPT, UPT, UR58, 0x1, URZ ;  /* 0x000000013a127890 */ /* 0x000fe4000fffe0ff */
[----:B------:R-:W-:Y:S02]  /*3c80*/  ULEA UR68, UR58, UR13, 0x9 ;  /* 0x0000000d3a447291 */ /* 0x000fe4000f8e48ff */
[----:B------:R-:W-:Y:S01]  /*3c90*/  UISETP.NE.AND UP1, UPT, UR18, 0x8, UPT ;  /* 0x000000081200788c */ /* 0x000fe2000bf25270 */
[----:B------:R-:W-:Y:S01]  /*3ca0*/  PLOP3.LUT P0, PT, PT, PT, UP0, 0x80, 0x8 ;  /* 0x000000000008781c */ /* 0x000fe20003f0f008 */
[----:B------:R-:W-:Y:S02]  /*3cb0*/  ULEA UR66, UR58, UR12, 0xa ;  /* 0x0000000c3a427291 */ /* 0x000fe4000f8e50ff */
[----:B------:R-:W-:Y:S02]  /*3cc0*/  USEL UR39, URZ, 0x1, UP1 ;  /* 0x00000001ff277887 */ /* 0x000fe40008800000 */
[----:B------:R-:W-:Y:S02]  /*3cd0*/  USEL UR18, UR18, URZ, UP1 ;  /* 0x000000ff12127287 */ /* 0x000fe40008800000 */
[----:B------:R-:W-:Y:S02]  /*3ce0*/  UIADD3 UR64, UPT, UPT, UR68, 0x2, URZ ;  /* 0x0000000244407890 */ /* 0x000fe4000fffe0ff */
[----:B------:R-:W-:Y:S01]  /*3cf0*/  @UP0 ULEA UR38, UR18, UR7, 0x3 ;  /* 0x0000000712260291 */ /* 0x000fe2000f8e18ff */
[----:B------:R-:W-:Y:S01]  /*3d00*/  LOP3.LUT R2, R2, UR39, RZ, 0x3c, !PT ;  /* 0x0000002702027c12 */ /* 0x000fe2000f8e3cff */
[----:B------:R-:W-:Y:S02]  /*3d10*/  UIADD3 UR62, UPT, UPT, UR66, 0x2, URZ ;  /* 0x00000002423e7890 */ /* 0x000fe4000fffe0ff */
[----:B------:R-:W-:Y:S01]  /*3d20*/  UIADD3 UR60, UPT, UPT, UR68, 0x4, URZ ;  /* 0x00000004443c7890 */ /* 0x000fe2000fffe0ff */
[----:B-1----:R-:W-:Y:S01]  /*3d30*/  @P0 SHF.L.U32 R0, R2, 0x1f, RZ ;  /* 0x0000001f02000819 */ /* 0x002fe200000006ff */
[----:B------:R-:W-:Y:S02]  /*3d40*/  UIADD3 UR58, UPT, UPT, UR66, 0x4, URZ ;  /* 0x00000004423a7890 */ /* 0x000fe4000fffe0ff */
[----:B------:R-:W-:Y:S01]  /*3d50*/  UIADD3 UR56, UPT, UPT, UR68, 0x6, URZ ;  /* 0x0000000644387890 */ /* 0x000fe2000fffe0ff */
[----:B------:R2:W3:Y:S01]  /*3d60*/  @P0 SYNCS.PHASECHK.TRANS64.TRYWAIT P2, [UR38], R0 ;  /* 0x00000000ff0005a7 */ /* 0x0004e20008041126 */
[----:B------:R-:W-:Y:S02]  /*3d70*/  UIADD3 UR54, UPT, UPT, UR66, 0x6, URZ ;  /* 0x0000000642367890 */ /* 0x000fe4000fffe0ff */
        /* <DEDUP_REMOVED lines=10> */
[----:B------:R-:W-:Y:S02]  /*3e20*/  UIADD3 UR15, UPT, UPT, UR15, -0x1, URZ ;  /* 0xffffffff0f0f7890 */ /* 0x000fe4000fffe0ff */
[----:B------:R-:W-:Y:S01]  /*3e30*/  UISETP.NE.AND UP0, UPT, UR17, UR16, UPT ;  /* 0x000000101100728c */ /* 0x000fe2000bf05270 */
[----:B------:R-:W-:Y:S01]  /*3e40*/  UMOV UR69, 0x40004040 ;  /* 0x4000404000457882 */ /* 0x000fe20000000000 */
[----:B------:R-:W-:Y:S01]  /*3e50*/  UMOV UR67, 0x40004040 ;  /* 0x4000404000437882 */ /* 0x000fe20000000000 */
[----:B------:R-:W-:Y:S01]  /*3e60*/  UMOV UR65, 0x40004040 ;  /* 0x4000404000417882 */ /* 0x000fe20000000000 */
[----:B------:R-:W-:Y:S01]  /*3e70*/  UTCHMMA.2CTA gdesc[UR66], gdesc[UR68], tmem[UR9], tmem[UR36], idesc[UR37], UP3 ;  /* 0x00ff2444420075ea */ /* 0x000fe20009a00009 */
[----:B------:R-:W-:Y:S01]  /*3e80*/  UPLOP3.LUT UP3, UPT, UPT, UPT, UPT, 0x80, 0x8 ;  /* 0x000000000008789c */ /* 0x000fe20003f6f070 */
[----:B------:R-:W-:Y:S01]  /*3e90*/  UMOV UR63, 0x40004040 ;  /* 0x40004040003f7882 */ /* 0x000fe20000000000 */
[----:B------:R-:W-:Y:S01]  /*3ea0*/  UMOV UR61, 0x40004040 ;  /* 0x40004040003d7882 */ /* 0x000fe20000000000 */
[----:B------:R-:W-:Y:S01]  /*3eb0*/  UTCHMMA.2CTA gdesc[UR62], gdesc[UR64], tmem[UR9], tmem[UR34], idesc[UR35], UPT ;  /* 0x00ff22403e0075ea */ /* 0x000fe2000ba00009 */
[----:B------:R-:W-:Y:S01]  /*3ec0*/  UMOV UR59, 0x40004040 ;  /* 0x40004040003b7882 */ /* 0x000fe20000000000 */
[----:B------:R-:W-:Y:S01]  /*3ed0*/  UMOV UR57, 0x40004040 ;  /* 0x4000404000397882 */ /* 0x000fe20000000000 */
[----:B------:R1:W-:Y:S01]  /*3ee0*/  UTCHMMA.2CTA gdesc[UR58], gdesc[UR60], tmem[UR9], tmem[UR32], idesc[UR33], UPT ;  /* 0x00ff203c3a0075ea */ /* 0x0003e2000ba00009 */
        /* <DEDUP_REMOVED lines=11> */
[----:B------:R-:W-:Y:S01]  /*3fa0*/  UMOV UR39, 0x40004040 ;  /* 0x4000404000277882 */ /* 0x000fe20000000000 */
[----:B------:R2:W-:Y:S01]  /*3fb0*/  UTCHMMA.2CTA gdesc[UR42], gdesc[UR44], tmem[UR9], tmem[UR24], idesc[UR25], UPT ;  /* 0x00ff182c2a0075ea */ /* 0x0005e2000ba00009 */
[----:B------:R2:W-:Y:S01]  /*3fc0*/  UTCHMMA.2CTA gdesc[UR38], gdesc[UR40], tmem[UR9], tmem[UR22], idesc[UR23], UPT ;  /* 0x00ff1628260075ea */ /* 0x0005e2000ba00009 */
[----:B------:R2:W-:Y:S01]  /*3fd0*/  UTCBAR.2CTA.MULTICAST [UR14], URZ, UR11 ;  /* 0x000000ff0e0073e9 */ /* 0x0005e2000820080b */
[----:B-1----:R-:W-:Y:S01]  /*3fe0*/  UMOV UR58, UR18 ;  /* 0x00000012003a7c82 */ /* 0x002fe20008000000 */
[----:B------:R-:W-:Y:S05]  /*3ff0*/  BRA.U UP0, `(.L_x_77) ;  /* 0xfffffffd00007547 */ /* 0x000fea000b83ffff */
.L_x_74:
[----:B------:R-:W-:Y:S01]  /*4000*/  UIADD3 UR8, UPT, UPT, UR8, 0xe0, URZ ;  /* 0x000000e008087890 */ /* 0x000fe2000fffe0ff */
[----:B------:R-:W-:-:S08]  /*4010*/  UMOV UR17, UR16 ;  /* 0x0000001000117c82 */ /* 0x000fd00008000000 */
[----:B------:R4:W-:Y:S01]  /*4020*/  UTCBAR.2CTA.MULTICAST [UR8], URZ, UR10 ;  /* 0x000000ff080073e9 */ /* 0x0009e2000820080a */
[----:B------:R-:W-:Y:S02]  /*4030*/  NOP ;  /* 0x0000000000007918 */ /* 0x000fe40000000000 */
.L_x_72:
[----:B------:R-:W-:Y:S01]  /*4040*/  UIADD3 UR19, UPT, UPT, UR19, 0x1, URZ ;  /* 0x0000000113137890 */ /* 0x000fe2000fffe0ff */
[----:B------:R-:W-:-:S03]  /*4050*/  ISETP.NE.AND P0, PT, R8, 0x2, PT ;  /* 0x000000020800780c */ /* 0x000fc60003f05270 */
[----:B------:R-:W-:Y:S01]  /*4060*/  UISETP.NE.AND UP0, UPT, UR19, 0x4, UPT ;  /* 0x000000041300788c */ /* 0x000fe2000bf05270 */
[----:B-12---:R-:W-:Y:S02]  /*4070*/  SEL R0, RZ, 0x1, P0 ;  /* 0x00000001ff007807 */ /* 0x006fe40000000000 */
[----:B------:R-:W-:Y:S01]  /*4080*/  SEL R8, R8, RZ, P0 ;  /* 0x000000ff08087207 */ /* 0x000fe20000000000 */
[----:B----4-:R-:W-:Y:S01]  /*4090*/  USEL UR8, URZ, 0x1, UP0 ;  /* 0x00000001ff087887 */ /* 0x010fe20008000000 */
[----:B------:R-:W-:Y:S01]  /*40a0*/  LOP3.LUT R3, R3, R0, RZ, 0x3c, !PT ;  /* 0x0000000003037212 */ /* 0x000fe200078e3cff */
[----:B------:R-:W-:-:S04]  /*40b0*/  USEL UR19, UR19, URZ, UP0 ;  /* 0x000000ff13137287 */ /* 0x000fc80008000000 */
[----:B------:R-:W-:Y:S01]  /*40c0*/  LOP3.LUT R9, R9, UR8, RZ, 0x3c, !PT ;  /* 0x0000000809097c12 */ /* 0x000fe2000f8e3cff */
[----:B------:R-:W-:Y:S07]  /*40d0*/  @P1 BRA `(.L_x_78) ;  /* 0xfffffff800381947 */ /* 0x000fee000383ffff */
[----:B------:R-:W1:Y:S01]  /*40e0*/  S2UR UR6, SR_CgaCtaId ;  /* 0x00000000000679c3 */ /* 0x000e620000008800 */
[----:B------:R-:W-:Y:S01]  /*40f0*/  ELECT P0, URZ, PT ;  /* 0x0000000000ff782f */ /* 0x000fe20003800000 */
[----:B------:R-:W-:Y:S01]  /*4100*/  HFMA2 R0, -RZ, RZ, 0, 5.9604644775390625e-08 ;  /* 0x00000001ff007431 */ /* 0x000fe200000001ff */
[----:B------:R-:W-:-:S05]  /*4110*/  UMOV UR8, 0x40 ;  /* 0x0000004000087882 */ /* 0x000fca0000000000 */
[----:B------:R-:W-:Y:S01]  /*4120*/  UVIRTCOUNT.DEALLOC.SMPOOL 0x80 ;  /* 0x000000800000784c */ /* 0x000fe20000000000 */
[----:B------:R-:W-:Y:S02]  /*4130*/  UISETP.NE.AND UP0, UPT, UR5, URZ, UPT ;  /* 0x000000ff0500728c */ /* 0x000fe4000bf05270 */
[----:B-1----:R-:W-:-:S09]  /*4140*/  ULEA UR6, UR6, UR8, 0x18 ;  /* 0x0000000806067291 */ /* 0x002fd2000f8ec0ff */
[----:B------:R1:W-:Y:S01]  /*4150*/  @P0 STS.U8 [UR6+0x1c], R0 ;  /* 0x00001c00ff000988 */ /* 0x0003e20008000006 */
[----:B------:R-:W-:Y:S05]  /*4160*/  BRA.U UP0, `(.L_x_79) ;  /* 0x0000000100a07547 */ /* 0x000fea000b800000 */
[----:B------:R-:W-:Y:S01]  /*4170*/  UIADD3 UR5, UPT, UPT, UR7, 0x100, URZ ;  /* 0x0000010007057890 */ /* 0x000fe2000fffe0ff */
[----:B------:R-:W-:-:S03]  /*4180*/  SHF.L.U32 R2, R9, 0x1f, RZ ;  /* 0x0000001f09027819 */ /* 0x000fc600000006ff */
[----:B------:R-:W-:-:S09]  /*4190*/  ULEA UR8, UR19, UR5, 0x3 ;  /* 0x0000000513087291 */ /* 0x000fd2000f8e18ff */
[----:B------:R-:W2:Y:S02]  /*41a0*/  SYNCS.PHASECHK.TRANS64.TRYWAIT P0, [UR8], R2 ;  /* 0x00000002ff0075a7 */ /* 0x000ea40008001108 */
[----:B--2---:R-:W-:Y:S05]  /*41b0*/  @!P0 BRA `(.L_x_80) ;  /* 0x0000003c00f48947 */ /* 0x004fea0003800000 */
.L_x_168:
        /* <DEDUP_REMOVED lines=9> */
.L_x_170:
        /* <DEDUP_REMOVED lines=9> */
.L_x_172:
[----:B------:R-:W-:-:S04]  /*42e0*/  UIADD3 UR9, UPT, UPT, UR9, 0x1, URZ ;  /* 0x0000000109097890 */ /* 0x000fc8000fffe0ff */
[----:B------:R-:W-:-:S04]  /*42f0*/  UISETP.NE.AND UP1, UPT, UR9, 0x4, UPT ;  /* 0x000000040900788c */ /* 0x000fc8000bf25270 */
[----:B------:R-:W-:Y:S02]  /*4300*/  USEL UR8, URZ, 0x1, UP1 ;  /* 0x00000001ff087887 */ /* 0x000fe40008800000 */
[----:B------:R-:W-:-:S04]  /*4310*/  USEL UR9, UR9, URZ, UP1 ;  /* 0x000000ff09097287 */ /* 0x000fc80008800000 */
[----:B------:R-:W-:Y:S01]  /*4320*/  ULEA UR9, UR9, UR5, 0x3 ;  /* 0x0000000509097291 */ /* 0x000fe2000f8e18ff */
[----:B------:R-:W-:-:S04]  /*4330*/  LOP3.LUT R2, R2, UR8, RZ, 0x3c, !PT ;  /* 0x0000000802027c12 */ /* 0x000fc8000f8e3cff */
[----:B------:R-:W-:Y:S01]  /*4340*/  SHF.L.U32 R2, R2, 0x1f, RZ ;  /* 0x0000001f02027819 */ /* 0x000fe200000006ff */
[----:B-1----:R-:W-:-:S04]  /*4350*/  IMAD.U32 R0, RZ, RZ, UR9 ;  /* 0x00000009ff007e24 */ /* 0x002fc8000f8e00ff */
[----:B------:R1:W2:Y:S03]  /*4360*/  SYNCS.PHASECHK.TRANS64.TRYWAIT P0, [R0+URZ], R2 ;  /* 0x00000002000075a7 */ /* 0x0002a600080011ff */
[----:B--2---:R-:W-:Y:S05]  /*4370*/  @!P0 NANOSLEEP.SYNCS 0x989680 ;  /* 0x009896800000895d */ /* 0x004fea0003900000 */
[----:B------:R-:W2:Y:S02]  /*4380*/  @!P0 SYNCS.PHASECHK.TRANS64 P0, [R0+URZ], R2 ;  /* 0x00000002000085a7 */ /* 0x000ea400080010ff */
[----:B--2---:R-:W-:Y:S05]  /*4390*/  @P0 BRA `(.L_x_83) ;  /* 0x0000000000200947 */ /* 0x004fea0003800000 */
.L_x_84:
[----:B--2---:R2:W4:Y:S02]  /*43a0*/  SYNCS.PHASECHK.TRANS64.TRYWAIT P0, [R0+URZ], R2 ;  /* 0x00000002000075a7 */ /* 0x00452400080011ff */
[----:B----4-:R-:W-:Y:S05]  /*43b0*/  @!P0 NANOSLEEP.SYNCS 0x989680 ;  /* 0x009896800000895d */ /* 0x010fea0003900000 */
[----:B------:R-:W4:Y:S02]  /*43c0*/  @!P0 SYNCS.PHASECHK.TRANS64 P0, [R0+URZ], R2 ;  /* 0x00000002000085a7 */ /* 0x000f2400080010ff */
[----:B----4-:R-:W-:Y:S05]  /*43d0*/  @!P0 BRA `(.L_x_84) ;  /* 0xfffffffc00f08947 */ /* 0x010fea000383ffff */
[----:B------:R-:W-:Y:S05]  /*43e0*/  BRA `(.L_x_83) ;  /* 0x00000000000c7947 */ /* 0x000fea0003800000 */
.L_x_79:
[----:B------:R-:W-:-:S04]  /*43f0*/  UIADD3 UR5, UPT, UPT, UR7, 0x140, URZ ;  /* 0x0000014007057890 */ /* 0x000fc8000fffe0ff */
[----:B------:R-:W-:-:S09]  /*4400*/  UPRMT UR5, UR4, 0x654, UR5 ;  /* 0x0000065404057896 */ /* 0x000fd20008000005 */
[----:B------:R-:W-:Y:S03]  /*4410*/  SYNCS.ARRIVE.TRANS64.RED.A1T0 RZ, [UR5], RZ ;  /* 0x000000ffffff79a7 */ /* 0x000fe60008100405 */
.L_x_83:
[----:B-12---:R-:W-:Y:S01]  /*4420*/  SHF.L.U32 R2, RZ, 0x1f, RZ ;  /* 0x0000001fff027819 */ /* 0x006fe200000006ff */
[----:B------:R-:W-:Y:S01]  /*4430*/  UIADD3 UR5, UPT, UPT, UR7, 0x140, URZ ;  /* 0x0000014007057890 */ /* 0x000fe2000fffe0ff */
[----:B------:R-:W-:Y:S02]  /*4440*/  PLOP3.LUT P0, PT, PT, PT, UP0, 0x80, 0x8 ;  /* 0x000000000008781c */ /* 0x000fe40003f0f008 */
[----:B------:R-:W1:Y:S02]  /*4450*/  SYNCS.PHASECHK.TRANS64.TRYWAIT P1, [UR7+0x140], R2 ;  /* 0x00014002ff0075a7 */ /* 0x000e640008021107 */
[----:B-1----:R-:W-:Y:S09]  /*4460*/  @!P1 BRA `(.L_x_85) ;  /* 0x0000003c00909947 */ /* 0x002ff20003800000 */
.L_x_174:
[----:B------:R-:W-:Y:S01]  /*4470*/  @!UP0 UPRMT UR5, UR4, 0x654, UR5 ;  /* 0x0000065404058896 */ /* 0x000fe20008000005 */
[----:B------:R-:W-:Y:S02]  /*4480*/  UMOV UR8, 0xffff ;  /* 0x0000ffff00087882 */ /* 0x000fe40000000000 */
[----:B------:R-:W-:-:S06]  /*4490*/  UMOV UR4, 0x1 ;  /* 0x0000000100047882 */ /* 0x000fcc0000000000 */
[----:B------:R-:W-:Y:S01]  /*44a0*/  @!P0 SYNCS.ARRIVE.TRANS64.RED.A1T0 RZ, [UR5], RZ ;  /* 0x000000ffffff89a7 */ /* 0x000fe20008100405 */
[----:B------:R-:W-:Y:S01]  /*44b0*/  NOP ;  /* 0x0000000000007918 */ /* 0x000fe20000000000 */
[----:B-1----:R-:W1:Y:S01]  /*44c0*/  LDS R0, [UR6+0x14] ;  /* 0x00001406ff007984 */ /* 0x002e620008000800 */
[----:B------:R-:W-:-:S04]  /*44d0*/  ULOP3.LUT UR5, UR21, 0xffff, URZ, 0xc0, !UPT ;  /* 0x0000ffff15057892 */ /* 0x000fc8000f8ec0ff */
[----:B------:R-:W-:-:S04]  /*44e0*/  USHF.R.U32.HI UR5, URZ, 0x5, UR5 ;  /* 0x00000005ff057899 */ /* 0x000fc80008011605 */
[----:B------:R-:W-:Y:S02]  /*44f0*/  USHF.L.U32 UR8, UR8, UR5, URZ ;  /* 0x0000000508087299 */ /* 0x000fe400080006ff */
[----:B------:R-:W-:-:S04]  /*4500*/  USHF.L.U32 UR4, UR4, UR5, URZ ;  /* 0x0000000504047299 */ /* 0x000fc800080006ff */
[----:B-1----:R-:W-:-:S04]  /*4510*/  LOP3.LUT R0, R0, UR8, RZ, 0xc0, !PT ;  /* 0x0000000800007c12 */ /* 0x002fc8000f8ec0ff */
[----:B------:R-:W-:-:S13]  /*4520*/  ISETP.NE.AND P0, PT, R0, UR8, PT ;  /* 0x0000000800007c0c */ /* 0x000fda000bf05270 */
[----:B------:R-:W-:Y:S05]  /*4530*/  @P0 BRA `(.L_x_86) ;  /* 0x0000000000580947 */ /* 0x000fea0003800000 */
[----:B------:R-:W1:Y:S02]  /*4540*/  LDS R0, [UR6+0x18] ;  /* 0x00001806ff007984 */ /* 0x000e640008000800 */
[----:B-1----:R-:W-:-:S04]  /*4550*/  LOP3.LUT R0, R0, UR4, RZ, 0xc0, !PT ;  /* 0x0000000400007c12 */ /* 0x002fc8000f8ec0ff */
[----:B------:R-:W-:-:S13]  /*4560*/  ISETP.NE.AND P0, PT, R0, UR4, PT ;  /* 0x0000000400007c0c */ /* 0x000fda000bf05270 */
[----:B------:R-:W-:Y:S05]  /*4570*/  @P0 BRA `(.L_x_87) ;  /* 0x00000000003c0947 */ /* 0x000fea0003800000 */
[----:B------:R-:W1:Y:S01]  /*4580*/  S2R R2, SR_LANEID ;  /* 0x0000000000027919 */ /* 0x000e620000000000 */
[----:B------:R-:W-:Y:S01]  /*4590*/  ULOP3.LUT UR8, URZ, UR8, URZ, 0x33, !UPT ;  /* 0x00000008ff087292 */ /* 0x000fe2000f8e33ff */
[----:B------:R-:W-:Y:S02]  /*45a0*/  VOTEU.ANY UR7, UPT, PT ;  /* 0x0000000000077886 */ /* 0x000fe400038e0100 */
[----:B------:R-:W-:-:S03]  /*45b0*/  UFLO.U32 UR7, UR7 ;  /* 0x00000007000772bd */ /* 0x000fc600080e0000 */
[----:B------:R-:W-:-:S04]  /*45c0*/  IMAD.U32 R0, RZ, RZ, UR8 ;  /* 0x00000008ff007e24 */ /* 0x000fc8000f8e00ff */
[----:B------:R2:W4:Y:S02]  /*45d0*/  REDUX UR5, R0 ;  /* 0x00000000000573c4 */ /* 0x0005240000000000 */
[----:B------:R1:W-:Y:S02]  /*45e0*/  UTCATOMSWS.AND URZ, UR8 ;  /* 0x0000000800ff79e3 */ /* 0x0003e40008000000 */
[----:B-1----:R-:W-:Y:S02]  /*45f0*/  ISETP.EQ.U32.AND P0, PT, R2, UR7, PT ;  /* 0x0000000702007c0c */ /* 0x002fe4000bf02070 */
[----:B--2---:R-:W-:Y:S02]  /*4600*/  LOP3.LUT R0, RZ, UR4, RZ, 0x33, !PT ;  /* 0x00000004ff007c12 */ /* 0x004fe4000f8e33ff */
[----:B----4-:R-:W-:Y:S02]  /*4610*/  MOV R2, UR5 ;  /* 0x0000000500027c02 */ /* 0x010fe40008000f00 */
[----:B------:R-:W1:Y:S07]  /*4620*/  REDUX UR4, R0 ;  /* 0x00000000000473c4 */ /* 0x000e6e0000000000 */
[----:B------:R2:W-:Y:S01]  /*4630*/  @P0 ATOMS.AND RZ, [UR6+0x14], R2 ;  /* 0x00001402ffff098c */ /* 0x0005e2000a800006 */
[----:B-1----:R-:W-:-:S05]  /*4640*/  IMAD.U32 R0, RZ, RZ, UR4 ;  /* 0x00000004ff007e24 */ /* 0x002fca000f8e00ff */
[----:B------:R2:W-:Y:S01]  /*4650*/  @P0 ATOMS.AND RZ, [UR6+0x18], R0 ;  /* 0x00001800ffff098c */ /* 0x0005e2000a800006 */
[----:B------:R-:W-:Y:S05]  /*4660*/  BRA `(.L_x_88) ;  /* 0x0000000000147947 */ /* 0x000fea0003800000 */
.L_x_87:
[----:B------:R-:W-:Y:S02]  /*4670*/  MOV R2, 0x4690 ;  /* 0x0000469000027802 */ /* 0x000fe40000000f00 */
[----:B---3-5:R-:W-:Y:S05]  /*4680*/  CALL.REL.NOINC `($__internal_0_$__cuda_sm10x_tcgen05_guardrail_trap_col_being_dealloced_not_returned_by_alloc) ;  /* 0x0000003c00fc7944 */ /* 0x028fea0003c00000 */
[----:B------:R-:W-:Y:S05]  /*4690*/  BRA `(.L_x_88) ;  /* 0x0000000000087947 */ /* 0x000fea0003800000 */
.L_x_86:
[----:B------:R-:W-:Y:S02]  /*46a0*/  MOV R2, 0x46c0 ;  /* 0x000046c000027802 */ /* 0x000fe40000000f00 */
[----:B---3-5:R-:W-:Y:S05]  /*46b0*/  CALL.REL.NOINC `($__internal_2_$__cuda_sm10x_tcgen05_guardrail_trap_unallocated_columns_being_dealloced) ;  /* 0x0000004000087944 */ /* 0x028fea0003c00000 */
.L_x_88:
[----:B------:R-:W-:Y:S01]  /*46c0*/  NOP ;  /* 0x0000000000007918 */ /* 0x000fe20000000000 */
[----:B------:R-:W-:Y:S05]  /*46d0*/  EXIT ;  /* 0x000000000000794d */ /* 0x000fea0003800000 */
.L_x_59:
[----:B------:R-:W-:-:S09]  /*46e0*/  UISETP.NE.OR UP5, UPT, UR10, 0x3, !UP5 ;  /* 0x000000030a00788c */ /* 0x000fd2000efa5670 */
[----:B------:R-:W-:Y:S05]  /*46f0*/  BRA.U UP5, `(.L_x_89) ;  /* 0x0000000d05e47547 */ /* 0x000fea000b800000 */
[----:B------:R-:W1:Y:S01]  /*4700*/  LDC R0, c[0x0][0xb30] ;  /* 0x0002cc00ff007b82 */ /* 0x000e620000000800 */
[----:B------:R-:W2:Y:S01]  /*4710*/  LDCU.64 UR8, c[0x0][0x888] ;  /* 0x00011100ff0877ac */ /* 0x000ea20008000a00 */
[----:B------:R-:W-:Y:S01]  /*4720*/  IMAD.MOV.U32 R32, RZ, RZ, 0x1 ;  /* 0x00000001ff207424 */ /* 0x000fe200078e00ff */
[----:B------:R-:W-:Y:S01]  /*4730*/  CS2R R28, SRZ ;  /* 0x00000000001c7805 */ /* 0x000fe2000001ff00 */
[----:B------:R-:W-:Y:S01]  /*4740*/  IMAD.MOV.U32 R25, RZ, RZ, 0x2000 ;  /* 0x00002000ff197424 */ /* 0x000fe200078e00ff */
[----:B------:R-:W3:Y:S03]  /*4750*/  LDCU.64 UR4, c[0x0][0x890] ;  /* 0x00011200ff0477ac */ /* 0x000ee60008000a00 */
[----:B------:R-:W4:Y:S01]  /*4760*/  LDC R24, c[0x0][0x370] ;  /* 0x0000dc00ff187b82 */ /* 0x000f220000000800 */
[----:B------:R-:W-:Y:S01]  /*4770*/  UMOV UR6, 0x400 ;  /* 0x0000040000067882 */ /* 0x000fe20000000000 */
[----:B------:R-:W-:-:S02]  /*4780*/  UPLOP3.LUT UP1, UPT, UPT, UPT, UPT, 0x40, 0x4 ;  /* 0x000000000004789c */ /* 0x000fc40003f2e870 */
[----:B------:R-:W-:Y:S01]  /*4790*/  ULEA UR6, UR37, UR6, 0x18 ;  /* 0x0000000625067291 */ /* 0x000fe2000f8ec0ff */
[----:B------:R-:W-:-:S03]  /*47a0*/  UMOV UR13, URZ ;  /* 0x000000ff000d7c82 */ /* 0x000fc60008000000 */
[----:B------:R-:W4:Y:S01]  /*47b0*/  LDC R3, c[0x0][0xb0c] ;  /* 0x0002c300ff037b82 */ /* 0x000f220000000800 */
[----:B--2---:R-:W-:Y:S02]  /*47c0*/  UISETP.NE.U32.AND UP4, UPT, UR8, URZ, UPT ;  /* 0x000000ff0800728c */ /* 0x004fe4000bf85070 */
[----:B---3--:R-:W-:-:S05]  /*47d0*/  UISETP.NE.U32.AND UP5, UPT, UR4, URZ, UPT ;  /* 0x000000ff0400728c */ /* 0x008fca000bfa5070 */
[----:B------:R-:W2:Y:S01]  /*47e0*/  LDC R18, c[0x0][0xb20] ;  /* 0x0002c800ff127b82 */ /* 0x000ea20000000800 */
[----:B-1----:R-:W-:Y:S01]  /*47f0*/  ISETP.NE.AND P1, PT, R0, 0x1, PT ;  /* 0x000000010000780c */ /* 0x002fe20003f25270 */
[----:B------:R-:W-:Y:S02]  /*4800*/  UISETP.NE.AND.EX UP4, UPT, UR9, URZ, UPT, UP4 ;  /* 0x000000ff0900728c */ /* 0x000fe4000bf85340 */
[----:B------:R-:W-:-:S04]  /*4810*/  UISETP.NE.AND.EX UP5, UPT, UR5, URZ, UPT, UP5 ;  /* 0x000000ff0500728c */ /* 0x000fc8000bfa5350 */
[----:B------:R-:W1:Y:S08]  /*4820*/  LDC.64 R30, c[0x0][0x348] ;  /* 0x0000d200ff1e7b82 */ /* 0x000e700000000a00 */
[----:B------:R-:W3:Y:S08]  /*4830*/  LDC.64 R16, c[0x0][0xb10] ;  /* 0x0002c400ff107b82 */ /* 0x000ef00000000a00 */
[----:B------:R-:W1:Y:S08]  /*4840*/  LDC.64 R6, c[0x0][0xb18] ;  /* 0x0002c600ff067b82 */ /* 0x000e700000000a00 */
[----:B------:R-:W1:Y:S08]  /*4850*/  LDC.64 R4, c[0x0][0xb28] ;  /* 0x0002ca00ff047b82 */ /* 0x000e700000000a00 */
[----:B--2-4-:R-:W1:Y:S02]  /*4860*/  LDC R19, c[0x0][0x374] ;  /* 0x0000dd00ff137b82 */ /* 0x014e640000000800 */
.L_x_98:
[C---:B------:R-:W-:Y:S02]  /*4870*/  LEA R0, R29.reuse, UR6, 0x3 ;  /* 0x000000061d007c11 */ /* 0x040fe4000f8e18ff */
[----:B------:R-:W-:Y:S02]  /*4880*/  SHF.L.U32 R2, R28, 0x1f, RZ ;  /* 0x0000001f1c027819 */ /* 0x000fe400000006ff */
[----:B------:R-:W-:Y:S02]  /*4890*/  LEA R20, R29, UR6, 0x4 ;  /* 0x000000061d147c11 */ /* 0x000fe4000f8e20ff */
[----:B--2---:R-:W2:Y:S02]  /*48a0*/  SYNCS.PHASECHK.TRANS64.TRYWAIT P0, [R0+URZ+0xc0], R2 ;  /* 0x0000c002000075a7 */ /* 0x004ea400080011ff */
[----:B--2---:R-:W-:Y:S05]  /*48b0*/  @!P0 BRA `(.L_x_90) ;  /* 0x0000003800948947 */ /* 0x004fea0003800000 */
.L_x_175:
[----:B------:R-:W-:Y:S01]  /*48c0*/  ISETP.GE.AND P0, PT, R26, 0x1, PT ;  /* 0x000000011a00780c */ /* 0x000fe20003f06270 */
[----:B------:R-:W4:Y:S01]  /*48d0*/  LDS.128 R20, [R20+0x150] ;  /* 0x0001500014147984 */ /* 0x000f220000000c00 */
[----:B--2---:R-:W-:Y:S01]  /*48e0*/  VIADD R0, R0, 0xd0 ;  /* 0x000000d000007836 */ /* 0x004fe20000000000 */
[----:B------:R-:W-:Y:S01]  /*48f0*/  @!PT LDS RZ, [RZ] ;  /* 0x00000000fffff984 */ /* 0x000fe20000000800 */
[----:B------:R-:W-:Y:S01]  /*4900*/  @!PT LDS RZ, [RZ] ;  /* 0x00000000fffff984 */ /* 0x000fe20000000800 */
[----:B------:R-:W-:Y:S01]  /*4910*/  @!PT LDS RZ, [RZ] ;  /* 0x00000000fffff984 */ /* 0x000fe20000000800 */
[----:B------:R-:W-:Y:S01]  /*4920*/  @!PT LDS RZ, [RZ] ;  /* 0x00000000fffff984 */ /* 0x000fe20000000800 */
[----:B------:R2:W-:Y:S06]  /*4930*/  MEMBAR.ALL.CTA ;  /* 0x0000000000007992 */ /* 0x0005ec0000008000 */
[----:B--2---:R-:W2:Y:S01]  /*4940*/  FENCE.VIEW.ASYNC.S ;  /* 0x00000000000073c6 */ /* 0x004ea20000000000 */
[----:B------:R-:W-:Y:S04]  /*4950*/  PRMT R0, RZ, 0x654, R0 ;  /* 0x00000654ff007816 */ /* 0x000fe80000000000 */
[----:B--2---:R2:W-:Y:S01]  /*4960*/  SYNCS.ARRIVE.TRANS64.RED.A1T0 RZ, [R0+URZ], RZ ;  /* 0x000000ff00ff79a7 */ /* 0x0045e200081004ff */
[----:B----4-:R-:W-:Y:S11]  /*4970*/  LOP3.LUT P3, RZ, R22, 0x1, RZ, 0xc0, !PT ;  /* 0x0000000116ff7812 */ /* 0x010ff6000786c0ff */
[----:B------:R-:W-:Y:S02]  /*4980*/  @!UPT UIADD3 URZ, UPT, UPT, URZ, URZ, URZ ;  /* 0x000000fffffff290 */ /* 0x000fe4000fffe0ff */
[----:B------:R-:W-:Y:S02]  /*4990*/  @P3 MOV R11, R20 ;  /* 0x00000014000b3202 */ /* 0x000fe40000000f00 */
[----:B------:R-:W-:Y:S01]  /*49a0*/  @P3 LOP3.LUT R10, R21, 0xffff, RZ, 0xc0, !PT ;  /* 0x0000ffff150a3812 */ /* 0x000fe200078ec0ff */
[----:B--2---:R-:W-:Y:S06]  /*49b0*/  @!P0 BRA `(.L_x_91) ;  /* 0x0000000000a48947 */ /* 0x004fec0003800000 */
[-C--:B-1----:R-:W-:Y:S01]  /*49c0*/  IMAD.HI.U32 R0, R19, R7.reuse, RZ ;  /* 0x0000000713007227 */ /* 0x082fe200078e00ff */
[----:B------:R-:W-:Y:S02]  /*49d0*/  ISETP.NE.AND P0, PT, R6, 0x1, PT ;  /* 0x000000010600780c */ /* 0x000fe40003f05270 */
[----:B------:R-:W-:Y:S01]  /*49e0*/  ISETP.NE.AND P2, PT, R26, 0x1, PT ;  /* 0x000000011a00780c */ /* 0x000fe20003f45270 */
[----:B---3--:R-:W-:Y:S01]  /*49f0*/  IMAD.HI.U32 R9, R24, R16, RZ ;  /* 0x0000001018097227 */ /* 0x008fe200078e00ff */
[----:B------:R-:W-:Y:S02]  /*4a00*/  SHF.R.U32.HI R0, RZ, R18, R0 ;  /* 0x00000012ff007219 */ /* 0x000fe40000011600 */
[----:B------:R-:W-:Y:S01]  /*4a10*/  ISETP.NE.AND P4, PT, R3, 0x1, PT ;  /* 0x000000010300780c */ /* 0x000fe20003f85270 */
[----:B------:R-:W-:Y:S01]  /*4a20*/  IMAD.HI.U32 R13, R10, R7, RZ ;  /* 0x000000070a0d7227 */ /* 0x000fe200078e00ff */
[----:B------:R-:W-:Y:S02]  /*4a30*/  SHF.R.U32.HI R9, RZ, R17, R9 ;  /* 0x00000011ff097219 */ /* 0x000fe40000011609 */
[----:B------:R-:W-:Y:S01]  /*4a40*/  SEL R0, R19, R0, !P0 ;  /* 0x0000000013007207 */ /* 0x000fe20004000000 */
[----:B------:R-:W-:Y:S01]  /*4a50*/  IMAD.HI.U32 R12, R11, R16, RZ ;  /* 0x000000100b0c7227 */ /* 0x000fe200078e00ff */
[----:B------:R-:W-:Y:S03]  /*4a60*/  SEL R9, R24, R9, !P4 ;  /* 0x0000000918097207 */ /* 0x000fe60006000000 */
[-C--:B------:R-:W-:Y:S01]  /*4a70*/  IMAD.HI.U32 R8, R0, R4.reuse, RZ ;  /* 0x0000000400087227 */ /* 0x080fe200078e00ff */
[----:B------:R-:W-:Y:S03]  /*4a80*/  SHF.R.U32.HI R12, RZ, R17, R12 ;  /* 0x00000011ff0c7219 */ /* 0x000fe6000001160c */
[----:B------:R-:W-:Y:S01]  /*4a90*/  IMAD.HI.U32 R2, R9, R4, RZ ;  /* 0x0000000409027227 */ /* 0x000fe200078e00ff */
[-C--:B------:R-:W-:Y:S02]  /*4aa0*/  @P2 SHF.R.U32.HI R0, RZ, R5.reuse, R8 ;  /* 0x00000005ff002219 */ /* 0x080fe40000011608 */
[----:B------:R-:W-:Y:S02]  /*4ab0*/  SHF.R.U32.HI R8, RZ, R18, R13 ;  /* 0x00000012ff087219 */ /* 0x000fe4000001160d */
[----:B------:R-:W-:Y:S01]  /*4ac0*/  @P2 SHF.R.U32.HI R9, RZ, R5, R2 ;  /* 0x00000005ff092219 */ /* 0x000fe20000011602 */
[----:B------:R-:W-:Y:S01]  /*4ad0*/  IMAD R0, R26, R0, RZ ;  /* 0x000000001a007224 */ /* 0x000fe200078e02ff */
[----:B------:R-:W-:Y:S02]  /*4ae0*/  SEL R8, R10, R8, !P0 ;  /* 0x000000080a087207 */ /* 0x000fe40004000000 */
[----:B------:R-:W-:Y:S01]  /*4af0*/  SEL R2, R11, R12, !P4 ;  /* 0x0000000c0b027207 */ /* 0x000fe20006000000 */
[----:B------:R-:W-:Y:S01]  /*4b00*/  IMAD R12, R26, R9, RZ ;  /* 0x000000091a0c7224 */ /* 0x000fe200078e02ff */
[C---:B------:R-:W-:Y:S01]  /*4b10*/  ISETP.GE.AND P0, PT, R8.reuse, R0, PT ;  /* 0x000000000800720c */ /* 0x040fe20003f06270 */
[----:B------:R-:W-:Y:S03]  /*4b20*/  IMAD.HI.U32 R0, R8, R4, RZ ;  /* 0x0000000408007227 */ /* 0x000fe600078e00ff */
[----:B------:R-:W-:Y:S02]  /*4b30*/  ISETP.GE.OR P0, PT, R2, R12, P0 ;  /* 0x0000000c0200720c */ /* 0x000fe40000706670 */
[-C--:B------:R-:W-:Y:S04]  /*4b40*/  SHF.R.U32.HI R0, RZ, R5.reuse, R0 ;  /* 0x00000005ff007219 */ /* 0x080fe80000011600 */
[----:B------:R-:W-:Y:S05]  /*4b50*/  SEL R13, R8, R0, !P2 ;  /* 0x00000000080d7207 */ /* 0x000fea0005000000 */
[----:B------:R-:W-:Y:S02]  /*4b60*/  IMAD.MOV R12, RZ, RZ, -R13 ;  /* 0x000000ffff0c7224 */ /* 0x000fe400078e0a0d */
[----:B------:R-:W-:Y:S04]  /*4b70*/  @!P0 IMAD.HI.U32 R0, R2, R4, RZ ;  /* 0x0000000402008227 */ /* 0x000fe800078e00ff */
[----:B------:R-:W-:Y:S01]  /*4b80*/  IMAD R12, R26, R12, R8 ;  /* 0x0000000c1a0c7224 */ /* 0x000fe200078e0208 */
[----:B------:R-:W-:Y:S04]  /*4b90*/  @!P0 SHF.R.U32.HI R0, RZ, R5, R0 ;  /* 0x00000005ff008219 */ /* 0x000fe80000011600 */
[----:B------:R-:W-:Y:S04]  /*4ba0*/  @!P0 SEL R0, R2, R0, !P2 ;  /* 0x0000000002008207 */ /* 0x000fe80005000000 */
[----:B------:R-:W-:Y:S01]  /*4bb0*/  @!P0 IADD3 R13, PT, PT, R13, -R0, RZ ;  /* 0x800000000d0d8210 */ /* 0x000fe20007ffe0ff */
[----:B------:R-:W-:Y:S01]  /*4bc0*/  @!P0 IMAD R0, R9, R12, R0 ;  /* 0x0000000c09008224 */ /* 0x000fe200078e0200 */
[----:B------:R-:W-:Y:S01]  /*4bd0*/  IADD3 R9, PT, PT, -R8, RZ, RZ ;  /* 0x000000ff08097210 */ /* 0x000fe20007ffe1ff */
[--C-:B------:R-:W-:Y:S02]  /*4be0*/  IMAD.MOV R12, RZ, RZ, -R2.reuse ;  /* 0x000000ffff0c7224 */ /* 0x100fe400078e0a02 */
[----:B------:R-:W-:Y:S02]  /*4bf0*/  @!P0 IMAD R8, R13, R26, R2 ;  /* 0x0000001a0d088224 */ /* 0x000fe400078e0202 */
[----:B------:R-:W-:Y:S02]  /*4c00*/  @!P0 IMAD.MOV.U32 R2, RZ, RZ, R0 ;  /* 0x000000ffff028224 */ /* 0x000fe400078e0000 */
[----:B------:R-:W-:Y:S02]  /*4c10*/  IMAD R11, R3, R12, R11 ;  /* 0x0000000c030b7224 */ /* 0x000fe400078e020b */
[----:B------:R-:W-:Y:S02]  /*4c20*/  IMAD R10, R6, R9, R10 ;  /* 0x00000009060a7224 */ /* 0x000fe400078e020a */
[----:B------:R-:W-:Y:S02]  /*4c30*/  IMAD R11, R2, R3, R11 ;  /* 0x00000003020b7224 */ /* 0x000fe400078e020b */
[----:B------:R-:W-:Y:S02]  /*4c40*/  IMAD R10, R8, R6, R10 ;  /* 0x00000006080a7224 */ /* 0x000fe400078e020a */
.L_x_91:
[----:B------:R-:W-:Y:S05]  /*4c50*/  BRA.U UP1, `(.L_x_92) ;  /* 0x0000000101107547 */ /* 0x000fea000b800000 */
[----:B------:R-:W-:Y:S04]  /*4c60*/  MOV R2, UR7 ;  /* 0x0000000700027c02 */ /* 0x000fe80008000f00 */
[----:B------:R-:W-:Y:S04]  /*4c70*/  SHF.L.U32 R2, R2, 0x1f, RZ ;  /* 0x0000001f02027819 */ /* 0x000fe800000006ff */
[----:B------:R-:W2:Y:S02]  /*4c80*/  SYNCS.PHASECHK.TRANS64.TRYWAIT P0, [UR6+0xb8], R2 ;  /* 0x0000b802ff0075a7 */ /* 0x000ea40008001106 */
[----:B--2---:R-:W-:Y:S05]  /*4c90*/  @!P0 BRA `(.L_x_93) ;  /* 0x0000003400b08947 */ /* 0x004fea0003800000 */
.L_x_92:
[----:B------:R-:W-:Y:S02]  /*4ca0*/  R2UR UR27, R14 ;  /* 0x000000000e1b72ca */ /* 0x000fe400000e0000 */
[----:B------:R-:W-:Y:S02]  /*4cb0*/  R2UR UR26, R15 ;  /* 0x000000000f1a72ca */ /* 0x000fe400000e0000 */
[----:B------:R-:W-:Y:S04]  /*4cc0*/  ISETP.NE.U32.AND P2, PT, RZ, UR4, PT ;  /* 0x00000004ff007c0c */ /* 0x000fe8000bf45070 */
[----:B------:R-:W-:Y:S05]  /*4cd0*/  ISETP.NE.AND.EX P2, PT, RZ, UR5, PT, P2 ;  /* 0x00000005ff007c0c */ /* 0x000fea000bf45320 */
[----:B------:R-:W-:Y:S02]  /*4ce0*/  USHF.L.U32 UR27, UR27, 0x6, URZ ;  /* 0x000000061b1b7899 */ /* 0x000fe400080006ff */
[----:B------:R-:W-:Y:S01]  /*4cf0*/  USHF.L.U32 UR26, UR26, 0x6, URZ ;  /* 0x000000061a1a7899 */ /* 0x000fe200080006ff */
[----:B------:R-:W-:Y:S11]  /*4d00*/  BRA.U !UP5, `(.L_x_94) ;  /* 0x000000010d347547 */ /* 0x000ff6000b800000 */
[----:B------:R-:W-:Y:S01]  /*4d10*/  UPLOP3.LUT UP0, UPT, UPT, UPT, UP4, 0x80, 0x8 ;  /* 0x000000000008789c */ /* 0x000fe20003f0f040 */
[----:B--2---:R-:W-:Y:S02]  /*4d20*/  HFMA2 R0, -RZ, RZ, 0, 5.9604644775390625e-08 ;  /* 0x00000001ff007431 */ /* 0x004fe400000001ff */
[----:B------:R-:W-:Y:S03]  /*4d30*/  IMAD.MOV.U32 R64, RZ, RZ, 0x1 ;  /* 0x00000001ff407424 */ /* 0x000fe600078e00ff */
[----:B------:R-:W-:Y:S05]  /*4d40*/  PLOP3.LUT P0, PT, PT, PT, UP0, 0x80, 0x8 ;  /* 0x000000000008781c */ /* 0x000fea0003f0f008 */
[----:B------:R-:W2:Y:S01]  /*4d50*/  @UP0 LDCU.64 UR10, c[0x0][0x888] ;  /* 0x00011100ff0a07ac */ /* 0x000ea20008000a00 */
[----:B------:R-:W-:Y:S07]  /*4d60*/  @UP0 UIMAD UR8, UR36, UR4, URZ ;  /* 0x00000004240802a4 */ /* 0x000fee000f8e02ff */
[----:B------:R-:W-:Y:S01]  /*4d70*/  @!P0 PRMT R64, R0, 0x7610, R64 ;  /* 0x0000761000408816 */ /* 0x000fe20000000040 */
[----:B--2---:R-:W-:Y:S03]  /*4d80*/  @UP0 UIMAD.WIDE UR10, UR8, 0x4, UR10 ;  /* 0x00000004080a08a5 */ /* 0x004fe6000f8e020a */
[----:B------:R-:W2:Y:S03]  /*4d90*/  @!UP0 LDCU UR8, c[0x0][0x880] ;  /* 0x00011000ff0887ac */ /* 0x000ea60008000800 */
[----:B------:R-:W-:Y:S01]  /*4da0*/  IMAD.U32 R8, RZ, RZ, UR10 ;  /* 0x0000000aff087e24 */ /* 0x000fe2000f8e00ff */
[----:B------:R-:W-:Y:S05]  /*4db0*/  MOV R9, UR11 ;  /* 0x0000000b00097c02 */ /* 0x000fea0008000f00 */
[----:B-----5:R4:W5:Y:S02]  /*4dc0*/  @P0 LDG.E R35, desc[UR46][R8.64] ;  /* 0x0000002e08230981 */ /* 0x020964000c1e1900 */
[----:B--2-4-:R-:W-:Y:S07]  /*4dd0*/  @!P0 IMAD.U32 R35, RZ, RZ, UR8 ;  /* 0x00000008ff238e24 */ /* 0x014fee000f8e00ff */
.L_x_94:
[----:B-----5:R-:W-:Y:S01]  /*4de0*/  @!P2 FSETP.EQ.AND P0, PT, R35, RZ, PT ;  /* 0x000000ff2300a20b */ /* 0x020fe20003f02000 */
[----:B------:R-:W-:Y:S01]  /*4df0*/  @!UPT UIADD3 URZ, UPT, UPT, URZ, URZ, URZ ;  /* 0x000000fffffff290 */ /* 0x000fe2000fffe0ff */
[----:B------:R-:W-:Y:S11]  /*4e00*/  @!P2 BRA `(.L_x_95) ;  /* 0x000000000014a947 */ /* 0x000ff60003800000 */
[----:B------:R-:W-:Y:S02]  /*4e10*/  LOP3.LUT P2, RZ, R64, 0xff, RZ, 0xc0, !PT ;  /* 0x000000ff40ff7812 */ /* 0x000fe4000784c0ff */
[----:B------:R-:W-:Y:S04]  /*4e20*/  PLOP3.LUT P0, PT, PT, PT, UP0, 0x80, 0x8 ;  /* 0x000000000008781c */ /* 0x000fe80003f0f008 */
[----:B------:R-:W-:Y:S07]  /*4e30*/  PLOP3.LUT P0, PT, P0, PT, PT, 0x8, 0x80 ;  /* 0x000000000080781c */ /* 0x000fee000070e170 */
[----:B------:R-:W-:Y:S11]  /*4e40*/  @P2 FSETP.EQ.AND P0, PT, R35, RZ, PT ;  /* 0x000000ff2300220b */ /* 0x000ff60003f02000 */
[----:B------:R-:W-:Y:S02]  /*4e50*/  @!UPT UIADD3 URZ, UPT, UPT, URZ, URZ, URZ ;  /* 0x000000fffffff290 */ /* 0x000fe4000fffe0ff */
.L_x_95:
[----:B------:R-:W-:Y:S01]  /*4e60*/  ULEA UR15, UR13, UR6, 0x3 ;  /* 0x000000060d0f7291 */ /* 0x000fe2000f8e18ff */
[----:B------:R-:W-:Y:S02]  /*4e70*/  SHF.L.U32 R9, R32, 0x1f, RZ ;  /* 0x0000001f20097819 */ /* 0x000fe400000006ff */
[----:B------:R-:W-:Y:S04]  /*4e80*/  ELECT P4, URZ, PT ;  /* 0x0000000000ff782f */ /* 0x000fe80003880000 */
[----:B------:R-:W-:Y:S02]  /*4e90*/  PLOP3.LUT P4, PT, P0, P4, PT, 0xf2, 0x2f ;  /* 0x00000000002f781c */ /* 0x000fe40000789e72 */
[----:B------:R-:W4:Y:S11]  /*4ea0*/  SYNCS.PHASECHK.TRANS64.TRYWAIT P2, [UR15+0x98], R9 ;  /* 0x00009809ff0075a7 */ /* 0x000f36000804110f */
[----:B-1----:R-:W-:Y:S05]  /*4eb0*/  @!P4 IADD3 R8, P0, PT, R30, 0x580, RZ ;  /* 0x000005801e08c810 */ /* 0x002fea0007f1e0ff */
[----:B--2---:R-:W-:Y:S01]  /*4ec0*/  @!P4 IMAD.X R2, RZ, RZ, R31, P0 ;  /* 0x000000ffff02c224 */ /* 0x004fe200000e061f */
[----:B----4-:R-:W-:Y:S07]  /*4ed0*/  @!P2 BRA `(.L_x_96) ;  /* 0x000000340038a947 */ /* 0x010fee0003800000 */
.L_x_178:
[----:B------:R-:W2:Y:S01]  /*4ee0*/  LDC.64 R12, c[0x0][0xb18] ;  /* 0x0002c600ff0c7b82 */ /* 0x000ea20000000a00 */
[----:B------:R-:W-:Y:S01]  /*4ef0*/  @!P4 R2UR UR8, R2 ;  /* 0x000000000208c2ca */ /* 0x000fe200000e0000 */
[----:B------:R-:W-:Y:S01]  /*4f00*/  VOTEU.ALL UP3, P4 ;  /* 0x0000000000ff7886 */ /* 0x000fe20002060000 */
[----:B------:R-:W-:Y:S01]  /*4f10*/  @!P4 R2UR UR9, R8 ;  /* 0x000000000809c2ca */ /* 0x000fe200000e0000 */
[----:B------:R-:W-:Y:S01]  /*4f20*/  UIADD3 UR25, UPT, UPT, UR15, 0x80, URZ ;  /* 0x000000800f197890 */ /* 0x000fe2000fffe0ff */
[----:B-1----:R-:W-:Y:S03]  /*4f30*/  @!P4 IMAD.MOV.U32 R0, RZ, RZ, 0x2000 ;  /* 0x00002000ff00c424 */ /* 0x002fe600078e00ff */
[----:B------:R-:W1:Y:S01]  /*4f40*/  @!P1 LDC R2, c[0x0][0xb0c] ;  /* 0x0002c300ff029b82 */ /* 0x000e620000000800 */
[----:B------:R-:W-:Y:S01]  /*4f50*/  UIADD3 UR14, UPT, UPT, UR13, 0x1, URZ ;  /* 0x000000010d0e7890 */ /* 0x000fe2000fffe0ff */
[----:B------:R-:W-:Y:S01]  /*4f60*/  @P3 SHF.R.U32.HI R27, RZ, 0x10, R21 ;  /* 0x00000010ff1b3819 */ /* 0x000fe20000011615 */
[----:B------:R-:W-:Y:S01]  /*4f70*/  VOTEU.ALL UP2, P4 ;  /* 0x0000000000ff7886 */ /* 0x000fe20002040000 */
[----:B------:R-:W-:Y:S01]  /*4f80*/  UMOV UR18, 0x0 ;  /* 0x0000000000127882 */ /* 0x000fe20000000000 */
[----:B------:R-:W-:Y:S01]  /*4f90*/  UISETP.NE.AND UP6, UPT, UR14, 0x3, UPT ;  /* 0x000000030e00788c */ /* 0x000fe2000bfc5270 */
[----:B------:R-:W-:Y:S01]  /*4fa0*/  VIADD R29, R29, 0x1 ;  /* 0x000000011d1d7836 */ /* 0x000fe20000000000 */
[----:B------:R-:W-:Y:S01]  /*4fb0*/  UMOV UR19, 0x10000000 ;  /* 0x1000000000137882 */ /* 0x000fe20000000000 */
[----:B------:R-:W-:Y:S01]  /*4fc0*/  IMAD.U32 R9, RZ, RZ, UR8 ;  /* 0x00000008ff097e24 */ /* 0x000fe2000f8e00ff */
[----:B------:R-:W-:Y:S01]  /*4fd0*/  @!UP3 ULEA UR8, UR13, UR6, 0xd ;  /* 0x000000060d08b291 */ /* 0x000fe2000f8e68ff */
[----:B------:R-:W-:Y:S01]  /*4fe0*/  IMAD.U32 R8, RZ, RZ, UR9 ;  /* 0x00000009ff087e24 */ /* 0x000fe2000f8e00ff */
[----:B------:R-:W-:Y:S01]  /*4ff0*/  UMOV UR28, UR36 ;  /* 0x00000024001c7c82 */ /* 0x000fe20008000000 */
[----:B------:R-:W-:Y:S01]  /*5000*/  @!UP3 UIADD3 UR10, UPT, UPT, UR26, 0x20, URZ ;  /* 0x000000201a0ab890 */ /* 0x000fe2000fffe0ff */
[----:B------:R-:W-:Y:S01]  /*5010*/  @!P4 R2UR UR21, R9 ;  /* 0x000000000915c2ca */ /* 0x000fe200000e0000 */
[----:B------:R-:W-:Y:S01]  /*5020*/  @!UP3 UIADD3 UR24, UPT, UPT, UR8, 0x200, URZ ;  /* 0x000002000818b890 */ /* 0x000fe2000fffe0ff */
[----:B------:R-:W-:Y:S01]  /*5030*/  @!P4 R2UR UR20, R8 ;  /* 0x000000000814c2ca */ /* 0x000fe200000e0000 */
[----:B------:R-:W-:Y:S01]  /*5040*/  @!UP3 UIADD3 UR8, UPT, UPT, UR8, 0x1200, URZ ;  /* 0x000012000808b890 */ /* 0x000fe2000fffe0ff */
[----:B------:R-:W4:Y:S01]  /*5050*/  LDC.64 R8, c[0x0][0xb10] ;  /* 0x0002c400ff087b82 */ /* 0x000f220000000a00 */
[----:B------:R-:W-:Y:S01]  /*5060*/  USEL UR9, URZ, 0x1, UP6 ;  /* 0x00000001ff097887 */ /* 0x000fe2000b000000 */
[----:B------:R-:W-:Y:S01]  /*5070*/  VOTEU.ALL UP1, P4 ;  /* 0x0000000000ff7886 */ /* 0x000fe20002020000 */
[----:B------:R-:W-:Y:S01]  /*5080*/  UMOV UR11, UR27 ;  /* 0x0000001b000b7c82 */ /* 0x000fe20008000000 */
[----:B------:R-:W-:Y:S01]  /*5090*/  UMOV UR12, UR36 ;  /* 0x00000024000c7c82 */ /* 0x000fe20008000000 */
[----:B------:R-:W-:Y:S02]  /*50a0*/  UPRMT UR16, UR37, 0x654, UR25 ;  /* 0x0000065425107896 */ /* 0x000fe40008000019 */
[----:B------:R-:W-:Y:S01]  /*50b0*/  LOP3.LUT R32, R32, UR9, RZ, 0x3c, !PT ;  /* 0x0000000920207c12 */ /* 0x000fe2000f8e3cff */
[----:B------:R-:W-:Y:S01]  /*50c0*/  UMOV UR9, UR25 ;  /* 0x0000001900097c82 */ /* 0x000fe20008000000 */
[----:B------:R-:W-:Y:S02]  /*50d0*/  USEL UR14, UR14, URZ, UP6 ;  /* 0x000000ff0e0e7287 */ /* 0x000fe4000b000000 */
[----:B------:R1:W-:Y:S01]  /*50e0*/  @!UP2 UTMALDG.3D [UR24], [UR20], desc[UR18] ;  /* 0x000012181400a5b4 */ /* 0x0003e20008011000 */
[----:B------:R-:W-:Y:S01]  /*50f0*/  SHF.L.U32 R14, R32, 0x1f, RZ ;  /* 0x0000001f200e7819 */ /* 0x000fe200000006ff */
[----:B------:R-:W-:Y:S01]  /*5100*/  ULEA UR13, UR14, UR6, 0x3 ;  /* 0x000000060e0d7291 */ /* 0x000fe2000f8e18ff */
[----:B------:R1:W-:Y:S01]  /*5110*/  @!UP1 UTMALDG.3D [UR8], [UR20], desc[UR18] ;  /* 0x00001208140095b4 */ /* 0x0003e20008011000 */
[----:B------:R5:W-:Y:S01]  /*5120*/  @!P4 SYNCS.ARRIVE.TRANS64.RED.A0TR RZ, [UR15+0x80], R0 ;  /* 0x00008000ffffc9a7 */ /* 0x000be2000830040f */
[C---:B----4-:R-:W-:Y:S01]  /*5130*/  @!P1 IMAD.HI.U32 R8, R11.reuse, R8, RZ ;  /* 0x000000080b089227 */ /* 0x050fe200078e00ff */
[----:B--2---:R-:W-:Y:S02]  /*5140*/  @!P1 ISETP.NE.AND P0, PT, R12, 0x1, PT ;  /* 0x000000010c00980c */ /* 0x004fe40003f05270 */
[----:B-1----:R-:W-:Y:S01]  /*5150*/  @!P1 ISETP.NE.AND P2, PT, R2, 0x1, PT ;  /* 0x000000010200980c */ /* 0x002fe20003f45270 */
[C---:B------:R-:W-:Y:S01]  /*5160*/  @!P1 IMAD.HI.U32 R13, R10.reuse, R13, RZ ;  /* 0x0000000d0a0d9227 */ /* 0x040fe200078e00ff */
[----:B------:R-:W-:Y:S04]  /*5170*/  @!P1 SHF.R.U32.HI R8, RZ, R9, R8 ;  /* 0x00000009ff089219 */ /* 0x000fe80000011608 */
[----:B------:R-:W-:Y:S01]  /*5180*/  @!P1 SEL R8, R11, R8, !P2 ;  /* 0x000000080b089207 */ /* 0x000fe20005000000 */
[----:B------:R-:W-:Y:S01]  /*5190*/  SYNCS.ARRIVE.TRANS64.RED.A1T0 RZ, [UR16], RZ ;  /* 0x000000ffffff79a7 */ /* 0x000fe20008100410 */
[----:B------:R-:W1:Y:S01]  /*51a0*/  SYNCS.PHASECHK.TRANS64.TRYWAIT P5, [UR13+0x98], R14 ;  /* 0x0000980eff0075a7 */ /* 0x000e6200080a110d */
[----:B-----5:R-:W2:Y:S02]  /*51b0*/  @!P1 LDC R0, c[0x0][0xb20] ;  /* 0x0002c800ff009b82 */ /* 0x020ea40000000800 */
[----:B--2---:R-:W-:Y:S04]  /*51c0*/  @!P1 SHF.R.U32.HI R0, RZ, R0, R13 ;  /* 0x00000000ff009219 */ /* 0x004fe8000001160d */
[----:B------:R-:W-:Y:S05]  /*51d0*/  @!P1 SEL R9, R10, R0, !P0 ;  /* 0x000000000a099207 */ /* 0x000fea0004000000 */
[----:B------:R-:W-:Y:S02]  /*51e0*/  @!P1 IMAD.IADD R0, R9, 0x1, -R8 ;  /* 0x0000000109009824 */ /* 0x000fe400078e0a08 */
[----:B------:R-:W-:Y:S02]  /*51f0*/  @!P1 IMAD.IADD R8, R8, 0x1, -R9 ;  /* 0x0000000108089824 */ /* 0x000fe400078e0a09 */
[----:B------:R-:W-:Y:S02]  /*5200*/  @!P1 IMAD R11, R0, R2, R11 ;  /* 0x00000002000b9224 */ /* 0x000fe400078e020b */
[----:B------:R-:W-:Y:S01]  /*5210*/  @!P1 IMAD R10, R8, R12, R10 ;  /* 0x0000000c080a9224 */ /* 0x000fe200078e020a */
[----:B-1----:R-:W-:Y:S06]  /*5220*/  @!P5 BRA `(.L_x_97) ;  /* 0x00000030007cd947 */ /* 0x002fec0003800000 */
.L_x_180:
[----:B------:R-:W-:Y:S01]  /*5230*/  UIADD3 UR17, UPT, UPT, UR13, 0x80, URZ ;  /* 0x000000800d117890 */ /* 0x000fe2000fffe0ff */
[----:B------:R-:W-:Y:S01]  /*5240*/  @!P4 IADD3 R2, P0, PT, R30, 0x580, RZ ;  /* 0x000005801e02c810 */ /* 0x000fe20007f1e0ff */
[----:B------:R-:W-:Y:S01]  /*5250*/  VOTEU.ALL UP2, P4 ;  /* 0x0000000000ff7886 */ /* 0x000fe20002040000 */
[----:B------:R-:W-:Y:S01]  /*5260*/  UMOV UR22, 0x0 ;  /* 0x0000000000167882 */ /* 0x000fe20000000000 */
[----:B------:R-:W-:Y:S01]  /*5270*/  UPRMT UR15, UR37, 0x654, UR17 ;  /* 0x00000654250f7896 */ /* 0x000fe20008000011 */
[----:B------:R-:W-:Y:S01]  /*5280*/  @!P4 R2UR UR9, R2 ;  /* 0x000000000209c2ca */ /* 0x000fe200000e0000 */
[----:B-1----:R-:W-:Y:S01]  /*5290*/  @!P4 IMAD.X R0, RZ, RZ, R31, P0 ;  /* 0x000000ffff00c224 */ /* 0x002fe200000e061f */
[----:B------:R-:W-:Y:S01]  /*52a0*/  UMOV UR23, 0x10000000 ;  /* 0x1000000000177882 */ /* 0x000fe20000000000 */
[----:B------:R-:W-:Y:S01]  /*52b0*/  UMOV UR19, UR27 ;  /* 0x0000001b00137c82 */ /* 0x000fe20008000000 */
[----:B------:R-:W-:Y:S01]  /*52c0*/  UMOV UR20, UR36 ;  /* 0x0000002400147c82 */ /* 0x000fe20008000000 */
[----:B------:R-:W-:Y:S01]  /*52d0*/  UMOV UR11, UR27 ;  /* 0x0000001b000b7c82 */ /* 0x000fe20008000000 */
[----:B------:R-:W-:Y:S01]  /*52e0*/  @!P4 R2UR UR8, R0 ;  /* 0x000000000008c2ca */ /* 0x000fe200000e0000 */
[----:B------:R-:W-:Y:S01]  /*52f0*/  UMOV UR12, UR36 ;  /* 0x00000024000c7c82 */ /* 0x000fe20008000000 */
[----:B------:R-:W-:Y:S01]  /*5300*/  VOTEU.ALL UP1, P4 ;  /* 0x0000000000ff7886 */ /* 0x000fe20002020000 */
[----:B------:R-:W-:Y:S01]  /*5310*/  @P3 R2UR UR36, R27 ;  /* 0x000000001b2432ca */ /* 0x000fe200000e0000 */
[----:B------:R-:W-:Y:S01]  /*5320*/  IMAD.IADD R15, R10, 0x1, R62 ;  /* 0x000000010a0f7824 */ /* 0x000fe200078e023e */
[----:B------:R-:W-:Y:S01]  /*5330*/  ISETP.NE.AND P0, PT, R29, 0x2, PT ;  /* 0x000000021d00780c */ /* 0x000fe20003f05270 */
[----:B------:R-:W-:Y:S01]  /*5340*/  IMAD.IADD R14, R11, 0x1, R63 ;  /* 0x000000010b0e7824 */ /* 0x000fe200078e023f */
[----:B------:R-:W-:Y:S01]  /*5350*/  @!UP1 UIADD3 UR18, UPT, UPT, UR26, 0x10, URZ ;  /* 0x000000101a129890 */ /* 0x000fe2000fffe0ff */
[----:B------:R-:W-:Y:S01]  /*5360*/  IMAD.U32 R8, RZ, RZ, UR9 ;  /* 0x00000009ff087e24 */ /* 0x000fe2000f8e00ff */
[----:B------:R-:W-:Y:S01]  /*5370*/  @!UP1 UIADD3 UR10, UPT, UPT, UR26, 0x30, URZ ;  /* 0x000000301a0a9890 */ /* 0x000fe2000fffe0ff */
[----:B------:R-:W-:Y:S01]  /*5380*/  SEL R0, RZ, 0x1, P0 ;  /* 0x00000001ff007807 */ /* 0x000fe20000000000 */
[----:B------:R-:W-:Y:S01]  /*5390*/  UMOV UR9, UR17 ;  /* 0x0000001100097c82 */ /* 0x000fe20008000000 */
[----:B------:R-:W-:Y:S01]  /*53a0*/  SEL R29, R29, RZ, P0 ;  /* 0x000000ff1d1d7207 */ /* 0x000fe20000000000 */
[----:B------:R-:W-:Y:S01]  /*53b0*/  IMAD.U32 R9, RZ, RZ, UR8 ;  /* 0x00000008ff097e24 */ /* 0x000fe2000f8e00ff */
[----:B------:R-:W-:Y:S01]  /*53c0*/  @!P4 R2UR UR24, R8 ;  /* 0x000000000818c2ca */ /* 0x000fe200000e0000 */
[----:B------:R-:W-:Y:S01]  /*53d0*/  @!UP1 ULEA UR8, UR14, UR6, 0xd ;  /* 0x000000060e089291 */ /* 0x000fe2000f8e68ff */
[----:B------:R-:W-:Y:S02]  /*53e0*/  LOP3.LUT R28, R28, R0, RZ, 0x3c, !PT ;  /* 0x000000001c1c7212 */ /* 0x000fe400078e3cff */
[----:B------:R-:W-:Y:S01]  /*53f0*/  @!P4 R2UR UR25, R9 ;  /* 0x000000000919c2ca */ /* 0x000fe200000e0000 */
[----:B------:R-:W-:Y:S02]  /*5400*/  @!UP1 UIADD3 UR16, UPT, UPT, UR8, 0x200, URZ ;  /* 0x0000020008109890 */ /* 0x000fe4000fffe0ff */
[----:B------:R-:W-:Y:S01]  /*5410*/  @!UP1 UIADD3 UR8, UPT, UPT, UR8, 0x1200, URZ ;  /* 0x0000120008089890 */ /* 0x000fe2000fffe0ff */
[----:B------:R-:W-:Y:S09]  /*5420*/  VOTEU.ALL UP1, P4 ;  /* 0x0000000000ff7886 */ /* 0x000ff20002020000 */
[----:B------:R2:W-:Y:S01]  /*5430*/  @!UP2 UTMALDG.3D [UR16], [UR24], desc[UR22] ;  /* 0x000016101800a5b4 */ /* 0x0005e20008011000 */
[----:B------:R2:W-:Y:S01]  /*5440*/  @!UP1 UTMALDG.3D [UR8], [UR24], desc[UR22] ;  /* 0x00001608180095b4 */ /* 0x0005e20008011000 */
[----:B------:R2:W-:Y:S01]  /*5450*/  @!P4 SYNCS.ARRIVE.TRANS64.RED.A0TR RZ, [UR13+0x80], R25 ;  /* 0x00008019ffffc9a7 */ /* 0x0005e2000830040d */
[----:B------:R-:W-:Y:S04]  /*5460*/  UIADD3 UR13, UPT, UPT, UR14, 0x1, URZ ;  /* 0x000000010e0d7890 */ /* 0x000fe8000fffe0ff */
[----:B------:R-:W-:Y:S04]  /*5470*/  UISETP.NE.AND UP1, UPT, UR13, 0x3, UPT ;  /* 0x000000030d00788c */ /* 0x000fe8000bf25270 */
[----:B------:R-:W-:Y:S02]  /*5480*/  USEL UR14, URZ, 0x1, UP1 ;  /* 0x00000001ff0e7887 */ /* 0x000fe40008800000 */
[----:B------:R-:W-:Y:S02]  /*5490*/  USEL UR13, UR13, URZ, UP1 ;  /* 0x000000ff0d0d7287 */ /* 0x000fe40008800000 */
[----:B------:R-:W-:Y:S02]  /*54a0*/  UPLOP3.LUT UP1, UPT, UPT, UPT, UPT, 0x80, 0x8 ;  /* 0x000000000008789c */ /* 0x000fe40003f2f070 */
[----:B------:R-:W-:Y:S01]  /*54b0*/  LOP3.LUT R32, R32, UR14, RZ, 0x3c, !PT ;  /* 0x0000000e20207c12 */ /* 0x000fe2000f8e3cff */
[----:B------:R-:W-:Y:S01]  /*54c0*/  SYNCS.ARRIVE.TRANS64.RED.A1T0 RZ, [UR15], RZ ;  /* 0x000000ffffff79a7 */ /* 0x000fe2000810040f */
[----:B------:R-:W-:Y:S07]  /*54d0*/  @P3 BRA `(.L_x_98) ;  /* 0xfffffff000e43947 */ /* 0x000fee000383ffff */
[----:B------:R-:W-:Y:S01]  /*54e0*/  UIADD3 UR6, UPT, UPT, UR6, 0x98, URZ ;  /* 0x0000009806067890 */ /* 0x000fe2000fffe0ff */
[----:B------:R-:W-:-:S03]  /*54f0*/  SHF.L.U32 R2, R32, 0x1f, RZ ;  /* 0x0000001f20027819 */ /* 0x000fc600000006ff */
[----:B------:R-:W-:-:S09]  /*5500*/  ULEA UR4, UR13, UR6, 0x3 ;  /* 0x000000060d047291 */ /* 0x000fd2000f8e18ff */
[----:B------:R-:W1:Y:S02]  /*5510*/  SYNCS.PHASECHK.TRANS64.TRYWAIT P0, [UR4], R2 ;  /* 0x00000002ff0075a7 */ /* 0x000e640008001104 */
[----:B-1----:R-:W-:Y:S05]  /*5520*/  @!P0 BRA `(.L_x_99) ;  /* 0x0000002c00d48947 */ /* 0x002fea0003800000 */
.L_x_182:
        /* <DEDUP_REMOVED lines=9> */
.L_x_184:
[----:B------:R-:W-:-:S04]  /*55c0*/  UIADD3 UR5, UPT, UPT, UR5, 0x1, URZ ;  /* 0x0000000105057890 */ /* 0x000fc8000fffe0ff */
[----:B------:R-:W-:-:S04]  /*55d0*/  UISETP.NE.AND UP0, UPT, UR5, 0x3, UPT ;  /* 0x000000030500788c */ /* 0x000fc8000bf05270 */
[----:B------:R-:W-:Y:S02]  /*55e0*/  USEL UR4, URZ, 0x1, UP0 ;  /* 0x00000001ff047887 */ /* 0x000fe40008000000 */
[----:B------:R-:W-:-:S04]  /*55f0*/  USEL UR5, UR5, URZ, UP0 ;  /* 0x000000ff05057287 */ /* 0x000fc80008000000 */
[----:B------:R-:W-:Y:S01]  /*5600*/  ULEA UR5, UR5, UR6, 0x3 ;  /* 0x0000000605057291 */ /* 0x000fe2000f8e18ff */
[----:B-1----:R-:W-:-:S04]  /*5610*/  LOP3.LUT R2, R32, UR4, RZ, 0x3c, !PT ;  /* 0x0000000420027c12 */ /* 0x002fc8000f8e3cff */
[----:B------:R-:W-:Y:S01]  /*5620*/  SHF.L.U32 R2, R2, 0x1f, RZ ;  /* 0x0000001f02027819 */ /* 0x000fe200000006ff */
[----:B------:R-:W-:-:S07]  /*5630*/  IMAD.U32 R0, RZ, RZ, UR5 ;  /* 0x00000005ff007e24 */ /* 0x000fce000f8e00ff */
.L_x_101:
[----:B-1----:R1:W4:Y:S02]  /*5640*/  SYNCS.PHASECHK.TRANS64.TRYWAIT P0, [R0+URZ], R2 ;  /* 0x00000002000075a7 */ /* 0x00232400080011ff */
[----:B----4-:R-:W-:Y:S05]  /*5650*/  @!P0 NANOSLEEP.SYNCS 0x989680 ;  /* 0x009896800000895d */ /* 0x010fea0003900000 */
[----:B------:R-:W4:Y:S02]  /*5660*/  @!P0 SYNCS.PHASECHK.TRANS64 P0, [R0+URZ], R2 ;  /* 0x00000002000085a7 */ /* 0x000f2400080010ff */
[----:B--2-4-:R-:W-:Y:S05]  /*5670*/  @P0 EXIT ;  /* 0x000000000000094d */ /* 0x014fea0003800000 */
[----:B------:R-:W-:Y:S05]  /*5680*/  BRA `(.L_x_101) ;  /* 0xfffffffc00ec7947 */ /* 0x000fea000383ffff */
.L_x_89:
[----:B------:R-:W-:-:S06]  /*5690*/  UISETP.GE.AND UP1, UPT, UR10, 0x4, UPT ;  /* 0x000000040a00788c */ /* 0x000fcc000bf26270 */
[----:B------:R-:W-:-:S13]  /*56a0*/  PLOP3.LUT P0, PT, PT, PT, UP1, 0x80, 0x8 ;  /* 0x000000000008781c */ /* 0x000fda0003f0f018 */
[----:B------:R-:W-:Y:S05]  /*56b0*/  @!P0 EXIT ;  /* 0x000000000000894d */ /* 0x000fea0003800000 */
[----:B------:R-:W-:Y:S01]  /*56c0*/  BAR.SYNC.DEFER_BLOCKING 0x6, 0xa0 ;  /* 0x0182800000007b1d */ /* 0x000fe20000010000 */
[C---:B------:R-:W-:Y:S01]  /*56d0*/  IMAD.SHL.U32 R4, R69.reuse, 0x10, RZ ;  /* 0x0000001045047824 */ /* 0x040fe200078e00ff */
[C---:B------:R-:W-:Y:S01]  /*56e0*/  LOP3.LUT R76, R69.reuse, 0x60, RZ, 0xc0, !PT ;  /* 0x00000060454c7812 */ /* 0x040fe200078ec0ff */
[C---:B------:R-:W-:Y:S01]  /*56f0*/  IMAD.SHL.U32 R3, R68.reuse, 0x200000, RZ ;  /* 0x0020000044037824 */ /* 0x040fe200078e00ff */
[C---:B------:R-:W-:Y:S01]  /*5700*/  LOP3.LUT R70, R69.reuse, 0x2, RZ, 0xc0, !PT ;  /* 0x0000000245467812 */ /* 0x040fe200078ec0ff */
[----:B------:R-:W-:Y:S01]  /*5710*/  IMAD.SHL.U32 R5, R68, 0x200, RZ ;  /* 0x0000020044057824 */ /* 0x000fe200078e00ff */
[----:B------:R-:W-:Y:S02]  /*5720*/  UMOV UR48, 0x400 ;  /* 0x0000040000307882 */ /* 0x000fe40000000000 */
[----:B------:R-:W1:Y:S01]  /*5730*/  LDC R67, c[0x0][0x370] ;  /* 0x0000dc00ff437b82 */ /* 0x000e620000000800 */
[----:B------:R-:W-:Y:S01]  /*5740*/  ULEA UR48, UR37, UR48, 0x18 ;  /* 0x0000003025307291 */ /* 0x000fe2000f8ec0ff */
[C---:B------:R-:W-:Y:S01]  /*5750*/  LOP3.LUT R75, R4.reuse, 0x590, RZ, 0xc0, !PT ;  /* 0x00000590044b7812 */ /* 0x040fe200078ec0ff */
[C---:B------:R-:W-:Y:S01]  /*5760*/  IMAD.SHL.U32 R2, R69.reuse, 0x2, RZ ;  /* 0x0000000245027824 */ /* 0x040fe200078e00ff */
[----:B------:R-:W-:Y:S01]  /*5770*/  LOP3.LUT R4, R4, 0x60, RZ, 0xc0, !PT ;  /* 0x0000006004047812 */ /* 0x000fe200078ec0ff */
[----:B------:R-:W-:Y:S01]  /*5780*/  IMAD.U32 R32, R69, 0x10000, RZ ;  /* 0x0001000045207824 */ /* 0x000fe200078e00ff */
[----:B------:R-:W-:Y:S01]  /*5790*/  LOP3.LUT R3, R3, 0x200000, RZ, 0xc0, !PT ;  /* 0x0020000003037812 */ /* 0x000fe200078ec0ff */
[----:B------:R-:W-:Y:S01]  /*57a0*/  UIADD3 UR52, UPT, UPT, UR48, 0x200, URZ ;  /* 0x0000020030347890 */ /* 0x000fe2000fffe0ff */
[----:B------:R-:W2:Y:S01]  /*57b0*/  LDC R28, c[0x0][0xb0c] ;  /* 0x0002c300ff1c7b82 */ /* 0x000ea20000000800 */
[----:B------:R-:W-:Y:S01]  /*57c0*/  LOP3.LUT R69, R69, 0x4, RZ, 0xc0, !PT ;  /* 0x0000000445457812 */ /* 0x000fe200078ec0ff */
[----:B------:R-:W-:Y:S01]  /*57d0*/  IMAD.MOV.U32 R31, RZ, RZ, RZ ;  /* 0x000000ffff1f7224 */ /* 0x000fe200078e00ff */
[----:B------:R-:W-:-:S02]  /*57e0*/  LOP3.LUT R75, R75, 0x200, R5, 0xf8, !PT ;  /* 0x000002004b4b7812 */ /* 0x000fc400078ef805 */
[----:B------:R-:W-:Y:S02]  /*57f0*/  CS2R R72, SRZ ;  /* 0x0000000000487805 */ /* 0x000fe4000001ff00 */
[----:B------:R-:W-:Y:S01]  /*5800*/  LOP3.LUT R2, R4, 0xc, R2, 0xf8, !PT ;  /* 0x0000000c04027812 */ /* 0x000fe200078ef802 */
[----:B------:R-:W-:Y:S01]  /*5810*/  IMAD.MOV.U32 R79, RZ, RZ, RZ ;  /* 0x000000ffff4f7224 */ /* 0x000fe200078e00ff */
[----:B------:R-:W-:Y:S01]  /*5820*/  LOP3.LUT R32, R3, 0x400000, R32, 0xf8, !PT ;  /* 0x0040000003207812 */ /* 0x000fe200078ef820 */
[----:B------:R-:W3:Y:S01]  /*5830*/  LDC R65, c[0x0][0xb20] ;  /* 0x0002c800ff417b82 */ /* 0x000ee20000000800 */
[----:B------:R-:W4:Y:S01]  /*5840*/  LDS R0, [UR48+0x170] ;  /* 0x00017030ff007984 */ /* 0x000f220008000800 */
[----:B------:R-:W-:Y:S01]  /*5850*/  IADD3 R74, PT, PT, -R69, 0x2, RZ ;  /* 0x00000002454a7810 */ /* 0x000fe20007ffe1ff */
[----:B------:R-:W-:Y:S01]  /*5860*/  IMAD.MOV R70, RZ, RZ, -R70 ;  /* 0x000000ffff467224 */ /* 0x000fe200078e0a46 */
[----:B------:R-:W-:Y:S01]  /*5870*/  LOP3.LUT R75, R75, R2, RZ, 0xfc, !PT ;  /* 0x000000024b4b7212 */ /* 0x000fe200078efcff */
[----:B------:R-:W-:Y:S01]  /*5880*/  IMAD.MOV R69, RZ, RZ, -R69 ;  /* 0x000000ffff457224 */ /* 0x000fe200078e0a45 */
[----:B------:R-:W1:Y:S01]  /*5890*/  LDCU.64 UR54, c[0x0][0x348] ;  /* 0x00006900ff3677ac */ /* 0x000e620008000a00 */
[----:B------:R-:W-:Y:S01]  /*58a0*/  IMAD.SHL.U32 R74, R74, 0x10, RZ ;  /* 0x000000104a4a7824 */ /* 0x000fe200078e00ff */
[----:B------:R-:W1:Y:S01]  /*58b0*/  LDC R27, c[0x0][0xb30] ;  /* 0x0002cc00ff1b7b82 */ /* 0x000e620000000800 */
[----:B------:R-:W-:Y:S01]  /*58c0*/  LEA R75, R75, UR52, 0x2 ;  /* 0x000000344b4b7c11 */ /* 0x000fe2000f8e10ff */
[----:B------:R-:W-:Y:S01]  /*58d0*/  UMOV UR51, 0x1 ;  /* 0x0000000100337882 */ /* 0x000fe20000000000 */
[----:B------:R-:W1:Y:S01]  /*58e0*/  LDCU.64 UR38, c[0x0][0x888] ;  /* 0x00011100ff2677ac */ /* 0x000e620008000a00 */
[----:B------:R-:W1:Y:S04]  /*58f0*/  LDCU.64 UR44, c[0x0][0x890] ;  /* 0x00011200ff2c77ac */ /* 0x000e680008000a00 */
[----:B------:R-:W1:Y:S01]  /*5900*/  LDC.64 R60, c[0x0][0xb10] ;  /* 0x0002c400ff3c7b82 */ /* 0x000e620000000a00 */
[----:B------:R-:W-:Y:S01]  /*5910*/  UMOV UR56, URZ ;  /* 0x000000ff00387c82 */ /* 0x000fe20008000000 */
[----:B------:R-:W-:Y:S01]  /*5920*/  UMOV UR50, URZ ;  /* 0x000000ff00327c82 */ /* 0x000fe20008000000 */
[----:B------:R-:W-:-:S05]  /*5930*/  UMOV UR49, URZ ;  /* 0x000000ff00317c82 */ /* 0x000fca0008000000 */
[----:B------:R-:W1:Y:S08]  /*5940*/  LDC.64 R24, c[0x0][0xb18] ;  /* 0x0002c600ff187b82 */ /* 0x000e700000000a00 */
[----:B------:R-:W1:Y:S08]  /*5950*/  LDC.64 R22, c[0x0][0xb28] ;  /* 0x0002ca00ff167b82 */ /* 0x000e700000000a00 */
[----:B------:R-:W1:Y:S01]  /*5960*/  LDC.64 R58, c[0x0][0x8b0] ;  /* 0x00022c00ff3a7b82 */ /* 0x000e620000000a00 */
[----:B----4-:R-:W-:-:S07]  /*5970*/  IMAD.IADD R32, R0, 0x1, R32 ;  /* 0x0000000100207824 */ /* 0x010fce00078e0220 */
[----:B------:R-:W4:Y:S08]  /*5980*/  LDC.64 R56, c[0x0][0x8a8] ;  /* 0x00022a00ff387b82 */ /* 0x000f300000000a00 */
[----:B--23--:R-:W1:Y:S02]  /*5990*/  LDC R66, c[0x0][0x374] ;  /* 0x0000dd00ff427b82 */ /* 0x00ce640000000800 */
.L_x_132:
[C---:B------:R-:W-:Y:S02]  /*59a0*/  LEA R0, R79.reuse, UR48, 0x3 ;  /* 0x000000304f007c11 */ /* 0x040fe4000f8e18ff */
[----:B------:R-:W-:Y:S02]  /*59b0*/  SHF.L.U32 R2, R72, 0x1f, RZ ;  /* 0x0000001f48027819 */ /* 0x000fe400000006ff */
[----:B------:R-:W-:Y:S02]  /*59c0*/  LEA R16, R79, UR48, 0x4 ;  /* 0x000000304f107c11 */ /* 0x000fe4000f8e20ff */
[----:B------:R-:W2:Y:S02]  /*59d0*/  SYNCS.PHASECHK.TRANS64.TRYWAIT P0, [R0+URZ+0xc0], R2 ;  /* 0x0000c002000075a7 */ /* 0x000ea400080011ff */
[----:B--23--:R-:W-:Y:S05]  /*59e0*/  @!P0 BRA `(.L_x_102) ;  /* 0x0000002800d48947 */ /* 0x00cfea0003800000 */
.L_x_185:
[----:B------:R-:W3:Y:S01]  /*59f0*/  LDC.64 R10, c[0x0][0xb10] ;  /* 0x0002c400ff0a7b82 */ /* 0x000ee20000000a00 */
[----:B------:R-:W4:Y:S01]  /*5a00*/  LDS.128 R16, [R16+0x150] ;  /* 0x0001500010107984 */ /* 0x000f220000000c00 */
[----:B-1----:R-:W-:Y:S01]  /*5a10*/  ISETP.NE.AND P1, PT, R27, 0x1, PT ;  /* 0x000000011b00780c */ /* 0x002fe20003f25270 */
[----:B--2---:R-:W-:Y:S01]  /*5a20*/  VIADD R0, R0, 0xd0 ;  /* 0x000000d000007836 */ /* 0x004fe20000000000 */
[----:B------:R-:W-:Y:S04]  /*5a30*/  ISETP.GE.AND P0, PT, R26, 0x1, PT ;  /* 0x000000011a00780c */ /* 0x000fe80003f06270 */
[----:B------:R-:W1:Y:S01]  /*5a40*/  LDC.64 R8, c[0x0][0xb18] ;  /* 0x0002c600ff087b82 */ /* 0x000e620000000a00 */
[----:B------:R-:W-:Y:S01]  /*5a50*/  PRMT R0, RZ, 0x654, R0 ;  /* 0x00000654ff007816 */ /* 0x000fe20000000000 */
[----:B------:R-:W-:Y:S01]  /*5a60*/  @!PT LDS RZ, [RZ] ;  /* 0x00000000fffff984 */ /* 0x000fe20000000800 */
[----:B------:R-:W-:Y:S01]  /*5a70*/  @!PT LDS RZ, [RZ] ;  /* 0x00000000fffff984 */ /* 0x000fe20000000800 */
[----:B------:R-:W-:Y:S01]  /*5a80*/  @!PT LDS RZ, [RZ] ;  /* 0x00000000fffff984 */ /* 0x000fe20000000800 */
[----:B------:R-:W-:Y:S01]  /*5a90*/  @!PT LDS RZ, [RZ] ;  /* 0x00000000fffff984 */ /* 0x000fe20000000800 */
[----:B------:R2:W-:Y:S06]  /*5aa0*/  MEMBAR.ALL.CTA ;  /* 0x0000000000007992 */ /* 0x0005ec0000008000 */
[----:B--2---:R-:W2:Y:S01]  /*5ab0*/  FENCE.VIEW.ASYNC.S ;  /* 0x00000000000073c6 */ /* 0x004ea20000000000 */
[----:B------:R-:W1:Y:S08]  /*5ac0*/  @!P1 LDC R12, c[0x0][0xb20] ;  /* 0x0002c800ff0c9b82 */ /* 0x000e700000000800 */
[----:B------:R-:W1:Y:S01]  /*5ad0*/  @!P1 LDC R7, c[0x0][0xb0c] ;  /* 0x0002c300ff079b82 */ /* 0x000e620000000800 */
[----:B--2---:R2:W-:Y:S01]  /*5ae0*/  SYNCS.ARRIVE.TRANS64.RED.A1T0 RZ, [R0+URZ], RZ ;  /* 0x000000ff00ff79a7 */ /* 0x0045e200081004ff */
[----:B----4-:R-:W-:Y:S04]  /*5af0*/  LOP3.LUT P4, RZ, R18, 0x1, RZ, 0xc0, !PT ;  /* 0x0000000112ff7812 */ /* 0x010fe8000788c0ff */
[----:B------:R-:W-:Y:S09]  /*5b00*/  P2R R77, PR, RZ, 0x10 ;  /* 0x00000010ff4d7803 */ /* 0x000ff20000000000 */
[----:B------:R-:W-:Y:S02]  /*5b10*/  @P4 MOV R30, R16 ;  /* 0x00000010001e4202 */ /* 0x000fe40000000f00 */
[----:B------:R-:W-:Y:S01]  /*5b20*/  @P4 LOP3.LUT R29, R17, 0xffff, RZ, 0xc0, !PT ;  /* 0x0000ffff111d4812 */ /* 0x000fe200078ec0ff */
[----:B--23--:R-:W-:Y:S06]  /*5b30*/  @!P0 BRA `(.L_x_103) ;  /* 0x0000000000a48947 */ /* 0x00cfec0003800000 */
[----:B------:R-:W-:Y:S01]  /*5b40*/  IMAD.HI.U32 R0, R66, R25, RZ ;  /* 0x0000001942007227 */ /* 0x000fe200078e00ff */
[----:B------:R-:W-:Y:S02]  /*5b50*/  ISETP.NE.AND P0, PT, R24, 0x1, PT ;  /* 0x000000011800780c */ /* 0x000fe40003f05270 */
[----:B------:R-:W-:Y:S01]  /*5b60*/  ISETP.NE.AND P2, PT, R26, 0x1, PT ;  /* 0x000000011a00780c */ /* 0x000fe20003f45270 */
[----:B------:R-:W-:Y:S01]  /*5b70*/  IMAD.HI.U32 R4, R67, R60, RZ ;  /* 0x0000003c43047227 */ /* 0x000fe200078e00ff */
[----:B------:R-:W-:Y:S02]  /*5b80*/  SHF.R.U32.HI R0, RZ, R65, R0 ;  /* 0x00000041ff007219 */ /* 0x000fe40000011600 */
[----:B------:R-:W-:Y:S01]  /*5b90*/  ISETP.NE.AND P3, PT, R28, 0x1, PT ;  /* 0x000000011c00780c */ /* 0x000fe20003f65270 */
[----:B------:R-:W-:Y:S01]  /*5ba0*/  IMAD.HI.U32 R6, R29, R25, RZ ;  /* 0x000000191d067227 */ /* 0x000fe200078e00ff */
[-C--:B------:R-:W-:Y:S02]  /*5bb0*/  SHF.R.U32.HI R4, RZ, R61.reuse, R4 ;  /* 0x0000003dff047219 */ /* 0x080fe40000011604 */
[----:B------:R-:W-:Y:S01]  /*5bc0*/  SEL R0, R66, R0, !P0 ;  /* 0x0000000042007207 */ /* 0x000fe20004000000 */
[----:B------:R-:W-:Y:S01]  /*5bd0*/  IMAD.HI.U32 R5, R30, R60, RZ ;  /* 0x0000003c1e057227 */ /* 0x000fe200078e00ff */
[----:B------:R-:W-:Y:S03]  /*5be0*/  SEL R4, R67, R4, !P3 ;  /* 0x0000000443047207 */ /* 0x000fe60005800000 */
[-C--:B------:R-:W-:Y:S01]  /*5bf0*/  IMAD.HI.U32 R3, R0, R22.reuse, RZ ;  /* 0x0000001600037227 */ /* 0x080fe200078e00ff */
[----:B------:R-:W-:Y:S03]  /*5c00*/  SHF.R.U32.HI R5, RZ, R61, R5 ;  /* 0x0000003dff057219 */ /* 0x000fe60000011605 */
[----:B------:R-:W-:Y:S01]  /*5c10*/  IMAD.HI.U32 R2, R4, R22, RZ ;  /* 0x0000001604027227 */ /* 0x000fe200078e00ff */
[----:B------:R-:W-:Y:S02]  /*5c20*/  @P2 SHF.R.U32.HI R0, RZ, R23, R3 ;  /* 0x00000017ff002219 */ /* 0x000fe40000011603 */
[----:B------:R-:W-:Y:S02]  /*5c30*/  SHF.R.U32.HI R3, RZ, R65, R6 ;  /* 0x00000041ff037219 */ /* 0x000fe40000011606 */
[----:B------:R-:W-:Y:S01]  /*5c40*/  @P2 SHF.R.U32.HI R4, RZ, R23, R2 ;  /* 0x00000017ff042219 */ /* 0x000fe20000011602 */
[----:B------:R-:W-:Y:S01]  /*5c50*/  IMAD R0, R26, R0, RZ ;  /* 0x000000001a007224 */ /* 0x000fe200078e02ff */
[----:B------:R-:W-:Y:S02]  /*5c60*/  SEL R3, R29, R3, !P0 ;  /* 0x000000031d037207 */ /* 0x000fe40004000000 */
[----:B------:R-:W-:Y:S01]  /*5c70*/  SEL R2, R30, R5, !P3 ;  /* 0x000000051e027207 */ /* 0x000fe20005800000 */
[----:B------:R-:W-:Y:S01]  /*5c80*/  IMAD R5, R26, R4, RZ ;  /* 0x000000041a057224 */ /* 0x000fe200078e02ff */
[C---:B------:R-:W-:Y:S01]  /*5c90*/  ISETP.GE.AND P0, PT, R3.reuse, R0, PT ;  /* 0x000000000300720c */ /* 0x040fe20003f06270 */
[C---:B------:R-:W-:Y:S03]  /*5ca0*/  IMAD.HI.U32 R0, R3.reuse, R22, RZ ;  /* 0x0000001603007227 */ /* 0x040fe600078e00ff */
[C---:B------:R-:W-:Y:S02]  /*5cb0*/  ISETP.GE.OR P0, PT, R2.reuse, R5, P0 ;  /* 0x000000050200720c */ /* 0x040fe40000706670 */
[----:B------:R-:W-:Y:S04]  /*5cc0*/  SHF.R.U32.HI R0, RZ, R23, R0 ;  /* 0x00000017ff007219 */ /* 0x000fe80000011600 */
[C---:B------:R-:W-:Y:S05]  /*5cd0*/  SEL R6, R3.reuse, R0, !P2 ;  /* 0x0000000003067207 */ /* 0x040fea0005000000 */
        /* <DEDUP_REMOVED lines=14> */
[----:B------:R-:W-:Y:S07]  /*5dc0*/  IMAD R29, R3, R24, R29 ;  /* 0x00000018031d7224 */ /* 0x000fee00078e021d */
.L_x_103:
[----:B-1----:R-:W-:Y:S01]  /*5dd0*/  @!P1 ISETP.NE.AND P0, PT, R8, 0x1, PT ;  /* 0x000000010800980c */ /* 0x002fe20003f05270 */
[----:B------:R-:W-:Y:S01]  /*5de0*/  @!P1 IMAD.HI.U32 R0, R30, R10, RZ ;  /* 0x0000000a1e009227 */ /* 0x000fe200078e00ff */
[----:B------:R-:W-:Y:S01]  /*5df0*/  @!P1 ISETP.NE.AND P2, PT, R7, 0x1, PT ;  /* 0x000000010700980c */ /* 0x000fe20003f45270 */
[----:B------:R-:W-:Y:S01]  /*5e00*/  ULOP3.LUT UP0, URZ, UR52, 0x1b0, URZ, 0xc0, !UPT ;  /* 0x000001b034ff7892 */ /* 0x000fe2000f80c0ff */
[----:B------:R-:W-:Y:S01]  /*5e10*/  R2UR UR42, R14 ;  /* 0x000000000e2a72ca */ /* 0x000fe200000e0000 */
[----:B------:R-:W-:Y:S01]  /*5e20*/  @!P1 IMAD.HI.U32 R2, R29, R9, RZ ;  /* 0x000000091d029227 */ /* 0x000fe200078e00ff */
[----:B------:R-:W-:Y:S02]  /*5e30*/  @!P1 SHF.R.U32.HI R0, RZ, R11, R0 ;  /* 0x0000000bff009219 */ /* 0x000fe40000011600 */
[----:B------:R-:W-:Y:S01]  /*5e40*/  R2UR UR41, R15 ;  /* 0x000000000f2972ca */ /* 0x000fe200000e0000 */
[----:B------:R-:W-:Y:S01]  /*5e50*/  VIADD R79, R79, 0x1 ;  /* 0x000000014f4f7836 */ /* 0x000fe20000000000 */
[----:B------:R-:W-:Y:S02]  /*5e60*/  @!P1 SHF.R.U32.HI R2, RZ, R12, R2 ;  /* 0x0000000cff029219 */ /* 0x000fe40000011602 */
[----:B------:R-:W-:Y:S02]  /*5e70*/  @!P1 SEL R3, R30, R0, !P2 ;  /* 0x000000001e039207 */ /* 0x000fe40005000000 */
[----:B------:R-:W-:Y:S02]  /*5e80*/  @!P1 SEL R2, R29, R2, !P0 ;  /* 0x000000021d029207 */ /* 0x000fe40004000000 */
[----:B------:R-:W-:Y:S01]  /*5e90*/  @P4 SHF.R.U32.HI R71, RZ, 0x10, R17 ;  /* 0x00000010ff474819 */ /* 0x000fe20000011611 */
[----:B------:R-:W-:Y:S02]  /*5ea0*/  USHF.L.U32 UR42, UR42, 0x6, URZ ;  /* 0x000000062a2a7899 */ /* 0x000fe400080006ff */
[----:B------:R-:W-:Y:S02]  /*5eb0*/  @!P1 IMAD.IADD R0, R2, 0x1, -R3 ;  /* 0x0000000102009824 */ /* 0x000fe400078e0a03 */
[----:B------:R-:W-:Y:S01]  /*5ec0*/  @!P1 IMAD.IADD R2, R3, 0x1, -R2 ;  /* 0x0000000103029824 */ /* 0x000fe200078e0a02 */
[----:B------:R-:W-:Y:S01]  /*5ed0*/  USHF.L.U32 UR41, UR41, 0x6, URZ ;  /* 0x0000000629297899 */ /* 0x000fe200080006ff */
[----:B------:R-:W-:Y:S02]  /*5ee0*/  @!P1 IMAD R30, R0, R7, R30 ;  /* 0x00000007001e9224 */ /* 0x000fe400078e021e */
[----:B------:R-:W-:Y:S01]  /*5ef0*/  @!P1 IMAD R29, R2, R8, R29 ;  /* 0x00000008021d9224 */ /* 0x000fe200078e021d */
[----:B------:R-:W-:Y:S08]  /*5f00*/  BRA.U !UP0, `(.L_x_104) ;  /* 0x00000001087c7547 */ /* 0x000ff0000b800000 */
[----:B------:R-:W1:Y:S01]  /*5f10*/  LDCU.64 UR8, c[0x4][0x80] ;  /* 0x01001000ff0877ac */ /* 0x000e620008000a00 */
[----:B------:R-:W-:Y:S01]  /*5f20*/  MOV R2, 0x0 ;  /* 0x0000000000027802 */ /* 0x000fe20000000f00 */
[----:B------:R-:W-:Y:S02]  /*5f30*/  HFMA2 R12, -RZ, RZ, 0, 5.9604644775390625e-08 ;  /* 0x00000001ff0c7431 */ /* 0x000fe400000001ff */
[----:B------:R-:W-:Y:S01]  /*5f40*/  IMAD.MOV.U32 R8, RZ, RZ, 0x70 ;  /* 0x00000070ff087424 */ /* 0x000fe200078e00ff */
[----:B------:R2:W3:Y:S01]  /*5f50*/  LDC.64 R14, c[0x4][R2] ;  /* 0x01000000020e7b82 */ /* 0x0004e20000000a00 */
[----:B------:R-:W4:Y:S01]  /*5f60*/  LDCU.64 UR6, c[0x4][0x88] ;  /* 0x01001100ff0677ac */ /* 0x000f220008000a00 */
[----:B------:R-:W-:Y:S01]  /*5f70*/  IMAD.MOV.U32 R13, RZ, RZ, RZ ;  /* 0x000000ffff0d7224 */ /* 0x000fe200078e00ff */
[----:B------:R-:W2:Y:S01]  /*5f80*/  LDCU.64 UR4, c[0x4][0x8] ;  /* 0x01000100ff0477ac */ /* 0x000ea20008000a00 */
[----:B-1----:R-:W-:Y:S01]  /*5f90*/  MOV R5, UR9 ;  /* 0x0000000900057c02 */ /* 0x002fe20008000f00 */
[----:B------:R-:W-:Y:S01]  /*5fa0*/  IMAD.U32 R4, RZ, RZ, UR8 ;  /* 0x00000008ff047e24 */ /* 0x000fe2000f8e00ff */
[----:B----4-:R-:W-:Y:S01]  /*5fb0*/  MOV R7, UR7 ;  /* 0x0000000700077c02 */ /* 0x010fe20008000f00 */
[----:B------:R-:W-:Y:S01]  /*5fc0*/  IMAD.U32 R6, RZ, RZ, UR6 ;  /* 0x00000006ff067e24 */ /* 0x000fe2000f8e00ff */
[----:B--2---:R-:W-:Y:S01]  /*5fd0*/  MOV R11, UR5 ;  /* 0x00000005000b7c02 */ /* 0x004fe20008000f00 */
[----:B------:R-:W-:Y:S02]  /*5fe0*/  IMAD.U32 R10, RZ, RZ, UR4 ;  /* 0x00000004ff0a7e24 */ /* 0x000fe4000f8e00ff */
[----:B------:R-:W-:Y:S07]  /*5ff0*/  LEPC R20, `(.L_x_105) ;  /* 0x000000001014794e */ /* 0x000fee0000000000 */
[----:B---3-5:R-:W-:Y:S05]  /*6000*/  CALL.ABS.NOINC R14 ;  /* 0x000000000e007343 */ /* 0x028fea0003c00000 */
.L_x_105:
[----:B------:R-:W1:Y:S01]  /*6010*/  LDCU.64 UR8, c[0x4][0x80] ;  /* 0x01001000ff0877ac */ /* 0x000e620008000a00 */
[----:B------:R-:W2:Y:S01]  /*6020*/  LDC.64 R2, c[0x4][R2] ;  /* 0x0100000002027b82 */ /* 0x000ea20000000a00 */
[----:B------:R-:W-:Y:S02]  /*6030*/  HFMA2 R12, -RZ, RZ, 0, 5.9604644775390625e-08 ;  /* 0x00000001ff0c7431 */ /* 0x000fe400000001ff */
[----:B------:R-:W-:Y:S02]  /*6040*/  IMAD.MOV.U32 R8, RZ, RZ, 0x70 ;  /* 0x00000070ff087424 */ /* 0x000fe400078e00ff */
[----:B------:R-:W-:Y:S01]  /*6050*/  IMAD.MOV.U32 R13, RZ, RZ, RZ ;  /* 0x000000ffff0d7224 */ /* 0x000fe200078e00ff */
[----:B------:R-:W3:Y:S01]  /*6060*/  LDCU.64 UR6, c[0x4][0x88] ;  /* 0x01001100ff0677ac */ /* 0x000ee20008000a00 */
[----:B------:R-:W4:Y:S01]  /*6070*/  LDCU.64 UR4, c[0x4][0x8] ;  /* 0x01000100ff0477ac */ /* 0x000f220008000a00 */
[----:B-1----:R-:W-:Y:S02]  /*6080*/  MOV R4, UR8 ;  /* 0x0000000800047c02 */ /* 0x002fe40008000f00 */
[----:B------:R-:W-:Y:S02]  /*6090*/  MOV R5, UR9 ;  /* 0x0000000900057c02 */ /* 0x000fe40008000f00 */
[----:B---3--:R-:W-:Y:S01]  /*60a0*/  MOV R7, UR7 ;  /* 0x0000000700077c02 */ /* 0x008fe20008000f00 */
[----:B------:R-:W-:Y:S01]  /*60b0*/  IMAD.U32 R6, RZ, RZ, UR6 ;  /* 0x00000006ff067e24 */ /* 0x000fe2000f8e00ff */
[----:B----4-:R-:W-:Y:S01]  /*60c0*/  MOV R11, UR5 ;  /* 0x00000005000b7c02 */ /* 0x010fe20008000f00 */
[----:B------:R-:W-:Y:S02]  /*60d0*/  IMAD.U32 R10, RZ, RZ, UR4 ;  /* 0x00000004ff0a7e24 */ /* 0x000fe4000f8e00ff */
[----:B------:R-:W-:Y:S07]  /*60e0*/  LEPC R20, `(.L_x_104) ;  /* 0x000000001014794e */ /* 0x000fee0000000000 */
[----:B--2---:R-:W-:Y:S05]  /*60f0*/  CALL.ABS.NOINC R2 ;  /* 0x0000000002007343 */ /* 0x004fea0003c00000 */
.L_x_104:
[----:B------:R-:W-:Y:S01]  /*6100*/  ISETP.NE.U32.AND P4, PT, R58, RZ, PT ;  /* 0x000000ff3a00720c */ /* 0x000fe20003f85070 */
[----:B------:R-:W-:Y:S01]  /*6110*/  UISETP.NE.AND UP2, UPT, UR53, URZ, UPT ;  /* 0x000000ff3500728c */ /* 0x000fe2000bf45270 */
[----:B------:R-:W-:Y:S01]  /*6120*/  ISETP.NE.U32.AND P2, PT, RZ, UR38, PT ;  /* 0x00000026ff007c0c */ /* 0x000fe2000bf45070 */
[----:B------:R-:W-:Y:S01]  /*6130*/  UISETP.NE.U32.AND UP1, UPT, UR44, URZ, UPT ;  /* 0x000000ff2c00728c */ /* 0x000fe2000bf25070 */
[----:B------:R-:W-:Y:S01]  /*6140*/  ISETP.NE.AND.EX P4, PT, R59, RZ, PT, P4 ;  /* 0x000000ff3b00720c */ /* 0x000fe20003f85340 */
[----:B------:R-:W-:Y:S01]  /*6150*/  UPLOP3.LUT UP0, UPT, UPT, UPT, UPT, 0x40, 0x4 ;  /* 0x000000000004789c */ /* 0x000fe20003f0e870 */
[----:B------:R-:W-:Y:S01]  /*6160*/  ISETP.NE.AND.EX P2, PT, RZ, UR39, PT, P2 ;  /* 0x00000027ff007c0c */ /* 0x000fe2000bf45320 */
[----:B------:R-:W-:Y:S01]  /*6170*/  UISETP.NE.AND.EX UP1, UPT, UR45, URZ, UPT, UP1 ;  /* 0x000000ff2d00728c */ /* 0x000fe2000bf25310 */
[----:B------:R-:W-:Y:S04]  /*6180*/  PLOP3.LUT P1, PT, PT, PT, UP2, 0x80, 0x8 ;  /* 0x000000000008781c */ /* 0x000fe80003f2f028 */
[----:B------:R-:W-:Y:S06]  /*6190*/  @UP2 UPLOP3.LUT UP0, UPT, UPT, UPT, UP1, 0x80, 0x8 ;  /* 0x000000000008289c */ /* 0x000fec0003f0f010 */
[----:B------:R-:W-:Y:S01]  /*61a0*/  PLOP3.LUT P0, PT, PT, PT, UP0, 0x80, 0x8 ;  /* 0x000000000008781c */ /* 0x000fe20003f0f008 */
[----:B------:R-:W-:Y:S01]  /*61b0*/  @!UPT UIADD3 URZ, UPT, UPT, URZ, URZ, URZ ;  /* 0x000000fffffff290 */ /* 0x000fe2000fffe0ff */
[----:B------:R-:W-:Y:S11]  /*61c0*/  BRA.U !UP1, `(.L_x_106) ;  /* 0x0000000109387547 */ /* 0x000ff6000b800000 */
[----:B------:R-:W-:Y:S01]  /*61d0*/  UISETP.NE.U32.AND UP0, UPT, UR38, URZ, UPT ;  /* 0x000000ff2600728c */ /* 0x000fe2000bf05070 */
[----:B------:R-:W-:Y:S02]  /*61e0*/  HFMA2 R0, -RZ, RZ, 0, 5.9604644775390625e-08 ;  /* 0x00000001ff007431 */ /* 0x000fe400000001ff */
[----:B------:R-:W-:Y:S01]  /*61f0*/  IMAD.MOV.U32 R64, RZ, RZ, 0x1 ;  /* 0x00000001ff407424 */ /* 0x000fe200078e00ff */
[----:B------:R-:W-:Y:S06]  /*6200*/  UISETP.NE.AND.EX UP0, UPT, UR39, URZ, UPT, UP0 ;  /* 0x000000ff2700728c */ /* 0x000fec000bf05300 */
[----:B------:R-:W-:Y:S05]  /*6210*/  PLOP3.LUT P3, PT, PT, PT, UP0, 0x80, 0x8 ;  /* 0x000000000008781c */ /* 0x000fea0003f6f008 */
[----:B------:R-:W1:Y:S01]  /*6220*/  @UP0 LDCU.64 UR6, c[0x0][0x888] ;  /* 0x00011100ff0607ac */ /* 0x000e620008000a00 */
[----:B------:R-:W-:Y:S07]  /*6230*/  @UP0 UIMAD UR4, UR36, UR44, URZ ;  /* 0x0000002c240402a4 */ /* 0x000fee000f8e02ff */
[----:B------:R-:W-:Y:S01]  /*6240*/  @!P3 PRMT R64, R0, 0x7610, R64 ;  /* 0x000076100040b816 */ /* 0x000fe20000000040 */
[----:B-1----:R-:W-:Y:S03]  /*6250*/  @UP0 UIMAD.WIDE UR6, UR4, 0x4, UR6 ;  /* 0x00000004040608a5 */ /* 0x002fe6000f8e0206 */
[----:B------:R-:W1:Y:S03]  /*6260*/  @!UP0 LDCU UR4, c[0x0][0x880] ;  /* 0x00011000ff0487ac */ /* 0x000e660008000800 */
[----:B------:R-:W-:Y:S01]  /*6270*/  IMAD.U32 R2, RZ, RZ, UR6 ;  /* 0x00000006ff027e24 */ /* 0x000fe2000f8e00ff */
[----:B------:R-:W-:Y:S05]  /*6280*/  MOV R3, UR7 ;  /* 0x0000000700037c02 */ /* 0x000fea0008000f00 */
[----:B-----5:R2:W5:Y:S02]  /*6290*/  @P3 LDG.E R35, desc[UR46][R2.64] ;  /* 0x0000002e02233981 */ /* 0x020564000c1e1900 */
[----:B-12---:R-:W-:Y:S02]  /*62a0*/  @!P3 IMAD.U32 R35, RZ, RZ, UR4 ;  /* 0x00000004ff23be24 */ /* 0x006fe4000f8e00ff */
.L_x_106:
[----:B------:R-:W-:Y:S05]  /*62b0*/  @!P4 BRA `(.L_x_107) ;  /* 0x000000000020c947 */ /* 0x000fea0003800000 */
[----:B------:R-:W-:Y:S04]  /*62c0*/  ISETP.NE.U32.AND P3, PT, R56, RZ, PT ;  /* 0x000000ff3800720c */ /* 0x000fe80003f65070 */
[----:B------:R-:W-:Y:S11]  /*62d0*/  ISETP.NE.AND.EX P3, PT, R57, RZ, PT, P3 ;  /* 0x000000ff3900720c */ /* 0x000ff60003f65330 */
[----:B------:R-:W-:Y:S02]  /*62e0*/  @!UPT UIADD3 URZ, UPT, UPT, URZ, URZ, URZ ;  /* 0x000000fffffff290 */ /* 0x000fe4000fffe0ff */
[----:B------:R-:W1:Y:S01]  /*62f0*/  @P3 LDC.64 R2, c[0x0][0x8a8] ;  /* 0x00022a00ff023b82 */ /* 0x000e620000000a00 */
[----:B------:R-:W-:Y:S04]  /*6300*/  @P3 IMAD R0, R58, UR36, RZ ;  /* 0x000000243a003c24 */ /* 0x000fe8000f8e02ff */
[----:B-1----:R-:W-:Y:S05]  /*6310*/  @P3 IMAD.WIDE R2, R0, 0x4, R2 ;  /* 0x0000000400023825 */ /* 0x002fea00078e0202 */
[----:B-----5:R1:W5:Y:S02]  /*6320*/  @P3 LDG.E R33, desc[UR46][R2.64] ;  /* 0x0000002e02213981 */ /* 0x020364000c1e1900 */
[----:B-1----:R-:W2:Y:S02]  /*6330*/  @!P3 LDC R33, c[0x0][0x8a0] ;  /* 0x00022800ff21bb82 */ /* 0x002ea40000000800 */
.L_x_107:
[----:B-----5:R-:W-:Y:S01]  /*6340*/  FSETP.NEU.AND P3, PT, R35, RZ, PT ;  /* 0x000000ff2300720b */ /* 0x020fe20003f6d000 */
[----:B------:R-:W-:Y:S01]  /*6350*/  ULOP3.LUT UR4, UR51, 0x1, URZ, 0x3c, !UPT ;  /* 0x0000000133047892 */ /* 0x000fe2000f8e3cff */
[----:B------:R-:W-:Y:S01]  /*6360*/  SEL R4, RZ, 0xffffffff, P2 ;  /* 0xffffffffff047807 */ /* 0x000fe20001000000 */
[----:B------:R-:W-:Y:S01]  /*6370*/  IMAD.U32 R88, RZ, RZ, UR56 ;  /* 0x00000038ff587e24 */ /* 0x000fe2000f8e00ff */
[----:B------:R-:W-:Y:S01]  /*6380*/  @P1 LOP3.LUT P2, RZ, R64, 0xff, RZ, 0xc0, !PT ;  /* 0x000000ff40ff1812 */ /* 0x000fe2000784c0ff */
[----:B------:R-:W-:Y:S01]  /*6390*/  IMAD.SHL.U32 R83, R70, 0x10, RZ ;  /* 0x0000001046537824 */ /* 0x000fe200078e00ff */
[----:B------:R-:W-:Y:S01]  /*63a0*/  @P1 SEL R0, RZ, 0xffffffff, P3 ;  /* 0xffffffffff001807 */ /* 0x000fe20001800000 */
[----:B------:R-:W-:Y:S01]  /*63b0*/  IMAD.U32 R91, RZ, RZ, UR4 ;  /* 0x00000004ff5b7e24 */ /* 0x000fe2000f8e00ff */
[----:B------:R-:W-:Y:S01]  /*63c0*/  LEA R81, R31, UR48, 0x3 ;  /* 0x000000301f517c11 */ /* 0x000fe2000f8e18ff */
[----:B------:R-:W-:Y:S01]  /*63d0*/  IMAD.SHL.U32 R88, R88, 0x2000, RZ ;  /* 0x0000200058587824 */ /* 0x000fe200078e00ff */
[----:B------:R-:W-:Y:S01]  /*63e0*/  @P0 SEL R0, R4, R0, !P2 ;  /* 0x0000000004000207 */ /* 0x000fe20005000000 */
[----:B------:R-:W-:Y:S01]  /*63f0*/  IMAD.SHL.U32 R82, R69, 0x10, RZ ;  /* 0x0000001045527824 */ /* 0x000fe200078e00ff */
[----:B------:R-:W-:Y:S01]  /*6400*/  PLOP3.LUT P2, PT, PT, PT, UP1, 0x80, 0x8 ;  /* 0x000000000008781c */ /* 0x000fe20003f4f018 */
[----:B------:R-:W-:Y:S01]  /*6410*/  IMAD.IADD R87, R75, 0x1, R88 ;  /* 0x000000014b577824 */ /* 0x000fe200078e0258 */
[----:B------:R-:W-:Y:S01]  /*6420*/  @P1 LOP3.LUT R0, R0, 0x1, RZ, 0xc0, !PT ;  /* 0x0000000100001812 */ /* 0x000fe200078ec0ff */
[----:B------:R-:W-:Y:S01]  /*6430*/  BSSY B1, `(.L_x_108) ;  /* 0x0000039000017945 */ /* 0x000fe20003800000 */
[----:B------:R-:W-:Y:S01]  /*6440*/  LOP3.LUT P4, R78, R64, 0xff, RZ, 0xc0, !PT ;  /* 0x000000ff404e7812 */ /* 0x000fe2000788c0ff */
[----:B------:R-:W-:Y:S01]  /*6450*/  IMAD.IADD R86, R87, 0x1, R83 ;  /* 0x0000000157567824 */ /* 0x000fe200078e0253 */
[----:B------:R-:W-:Y:S01]  /*6460*/  ISETP.NE.U32.OR P5, PT, R0, 0x1, !P1 ;  /* 0x000000010000780c */ /* 0x000fe20004fa5470 */
[----:B------:R-:W-:Y:S01]  /*6470*/  IMAD.U32 R0, RZ, RZ, UR56 ;  /* 0x00000038ff007e24 */ /* 0x000fe2000f8e00ff */
[----:B------:R-:W-:Y:S01]  /*6480*/  SEL R3, RZ, 0xffffffff, P3 ;  /* 0xffffffffff037807 */ /* 0x000fe20001800000 */
[----:B------:R-:W-:Y:S01]  /*6490*/  IMAD.MOV.U32 R90, RZ, RZ, 0x1 ;  /* 0x00000001ff5a7424 */ /* 0x000fe200078e00ff */
[----:B------:R-:W-:Y:S01]  /*64a0*/  P2R R80, PR, RZ, 0x20 ;  /* 0x00000020ff507803 */ /* 0x000fe20000000000 */
[----:B------:R-:W-:Y:S01]  /*64b0*/  IMAD R34, R31, 0x20, R32 ;  /* 0x000000201f227824 */ /* 0x000fe200078e0220 */
[----:B------:R-:W-:Y:S01]  /*64c0*/  LEA R0, R0, UR48, 0x3 ;  /* 0x0000003000007c11 */ /* 0x000fe2000f8e18ff */
[----:B------:R-:W-:Y:S01]  /*64d0*/  IMAD.U32 R89, RZ, RZ, UR56 ;  /* 0x00000038ff597e24 */ /* 0x000fe2000f8e00ff */
[----:B------:R-:W-:Y:S02]  /*64e0*/  @P2 SEL R3, R4, R3, !P4 ;  /* 0x0000000304032207 */ /* 0x000fe40006000000 */
[----:B------:R-:W-:Y:S02]  /*64f0*/  CS2R R54, SRZ ;  /* 0x0000000000367805 */ /* 0x000fe4000001ff00 */
[----:B------:R-:W-:Y:S02]  /*6500*/  CS2R R52, SRZ ;  /* 0x0000000000347805 */ /* 0x000fe4000001ff00 */
[----:B------:R-:W-:Y:S02]  /*6510*/  CS2R R50, SRZ ;  /* 0x0000000000327805 */ /* 0x000fe4000001ff00 */
[----:B------:R-:W-:Y:S02]  /*6520*/  LOP3.LUT R3, R3, 0x1, RZ, 0xc0, !PT ;  /* 0x0000000103037812 */ /* 0x000fe400078ec0ff */
[----:B------:R-:W-:Y:S02]  /*6530*/  CS2R R48, SRZ ;  /* 0x0000000000307805 */ /* 0x000fe4000001ff00 */
[----:B------:R-:W-:Y:S02]  /*6540*/  @P5 SHF.L.U32 R2, R91, 0x1f, RZ ;  /* 0x0000001f5b025819 */ /* 0x000fe400000006ff */
[----:B------:R-:W-:Y:S02]  /*6550*/  CS2R R46, SRZ ;  /* 0x00000000002e7805 */ /* 0x000fe4000001ff00 */
[----:B------:R-:W-:Y:S02]  /*6560*/  ISETP.NE.U32.AND P2, PT, R3, 0x1, PT ;  /* 0x000000010300780c */ /* 0x000fe40003f45070 */
[----:B------:R-:W-:Y:S01]  /*6570*/  CS2R R44, SRZ ;  /* 0x00000000002c7805 */ /* 0x000fe2000001ff00 */
[----:B------:R1:W3:Y:S01]  /*6580*/  @P5 SYNCS.PHASECHK.TRANS64.TRYWAIT P1, [R0+URZ+0x80], R2 ;  /* 0x00008002000055a7 */ /* 0x0002e200080211ff */
[----:B------:R-:W-:Y:S02]  /*6590*/  CS2R R42, SRZ ;  /* 0x00000000002a7805 */ /* 0x000fe4000001ff00 */
[----:B------:R-:W-:Y:S02]  /*65a0*/  P2R R92, PR, RZ, 0x4 ;  /* 0x00000004ff5c7803 */ /* 0x000fe40000000000 */
[----:B------:R-:W-:Y:S01]  /*65b0*/  CS2R R40, SRZ ;  /* 0x0000000000287805 */ /* 0x000fe2000001ff00 */
[----:B------:R-:W-:Y:S02]  /*65c0*/  IMAD.IADD R85, R87, 0x1, R82 ;  /* 0x0000000157557824 */ /* 0x000fe400078e0252 */
[----:B------:R-:W-:Y:S01]  /*65d0*/  IMAD.IADD R84, R74, 0x1, R86 ;  /* 0x000000014a547824 */ /* 0x000fe200078e0256 */
[----:B-1----:R-:W-:Y:S04]  /*65e0*/  SHF.L.U32 R2, R73, 0x1f, RZ ;  /* 0x0000001f49027819 */ /* 0x002fe800000006ff */
[----:B------:R1:W4:Y:S01]  /*65f0*/  SYNCS.PHASECHK.TRANS64.TRYWAIT P0, [R81+URZ+0xe0], R2 ;  /* 0x0000e002510075a7 */ /* 0x00032200080011ff */
[----:B---3--:R-:W-:Y:S01]  /*6600*/  @P5 SEL R90, RZ, 0x1, !P1 ;  /* 0x00000001ff5a5807 */ /* 0x008fe20004800000 */
[----:B-1----:R-:W-:Y:S06]  /*6610*/  @!P5 BRA `(.L_x_109) ;  /* 0x000000000068d947 */ /* 0x002fec0003800000 */
[----:B------:R-:W-:Y:S01]  /*6620*/  ISETP.NE.AND P1, PT, R90, RZ, PT ;  /* 0x000000ff5a00720c */ /* 0x000fe20003f25270 */
[----:B------:R-:W-:Y:S01]  /*6630*/  BSSY B0, `(.L_x_110) ;  /* 0x000000d000007945 */ /* 0x000fe20003800000 */
[----:B------:R-:W-:Y:S02]  /*6640*/  CS2R R42, SRZ ;  /* 0x00000000002a7805 */ /* 0x000fe4000001ff00 */
[----:B------:R-:W-:Y:S02]  /*6650*/  CS2R R40, SRZ ;  /* 0x0000000000287805 */ /* 0x000fe4000001ff00 */
[----:B------:R-:W-:Y:S02]  /*6660*/  CS2R R46, SRZ ;  /* 0x00000000002e7805 */ /* 0x000fe4000001ff00 */
[----:B------:R-:W-:Y:S02]  /*6670*/  CS2R R44, SRZ ;  /* 0x00000000002c7805 */ /* 0x000fe4000001ff00 */
[----:B------:R-:W-:Y:S02]  /*6680*/  CS2R R50, SRZ ;  /* 0x0000000000327805 */ /* 0x000fe4000001ff00 */
[----:B------:R-:W-:Y:S02]  /*6690*/  CS2R R48, SRZ ;  /* 0x0000000000307805 */ /* 0x000fe4000001ff00 */
[----:B------:R-:W-:Y:S02]  /*66a0*/  CS2R R54, SRZ ;  /* 0x0000000000367805 */ /* 0x000fe4000001ff00 */
[----:B------:R-:W-:Y:S01]  /*66b0*/  CS2R R52, SRZ ;  /* 0x0000000000347805 */ /* 0x000fe2000001ff00 */
[----:B------:R-:W-:Y:S06]  /*66c0*/  @P1 BRA `(.L_x_111) ;  /* 0x00000000000c1947 */ /* 0x000fec0003800000 */
[----:B------:R-:W-:Y:S04]  /*66d0*/  SHF.L.U32 R3, R91, 0x1f, RZ ;  /* 0x0000001f5b037819 */ /* 0x000fe800000006ff */
[----:B------:R-:W1:Y:S02]  /*66e0*/  SYNCS.PHASECHK.TRANS64.TRYWAIT P1, [R0+URZ+0x80], R3 ;  /* 0x00008003000075a7 */ /* 0x000e6400080211ff */
[----:B-1----:R-:W-:Y:S05]  /*66f0*/  @!P1 BRA `(.L_x_112) ;  /* 0x0000001c00a49947 */ /* 0x002fea0003800000 */
.L_x_111:
[----:B------:R-:W-:Y:S05]  /*6700*/  BSYNC B0 ;  /* 0x0000000000007941 */ /* 0x000fea0003800000 */
.L_x_110:
[----:B------:R-:W-:Y:S01]  /*6710*/  ISETP.NE.AND P1, PT, R92, RZ, PT ;  /* 0x000000ff5c00720c */ /* 0x000fe20003f25270 */
[----:B------:R-:W-:Y:S04]  /*6720*/  UIADD3 UR5, UPT, UPT, UR56, 0x1, URZ ;  /* 0x0000000138057890 */ /* 0x000fe8000fffe0ff */
[----:B------:R-:W-:Y:S04]  /*6730*/  UISETP.NE.AND UP0, UPT, UR5, 0x3, UPT ;  /* 0x000000030500788c */ /* 0x000fe8000bf05270 */
[----:B------:R-:W-:Y:S02]  /*6740*/  USEL UR4, URZ, 0x1, UP0 ;  /* 0x00000001ff047887 */ /* 0x000fe40008000000 */
[----:B------:R-:W-:Y:S02]  /*6750*/  USEL UR5, UR5, URZ, UP0 ;  /* 0x000000ff05057287 */ /* 0x000fe40008000000 */
[----:B------:R3:W1:Y:S02]  /*6760*/  @P1 LDS.128 R40, [R87] ;  /* 0x0000000057281984 */ /* 0x0006640000000c00 */
[----:B------:R-:W-:Y:S02]  /*6770*/  LOP3.LUT R91, R91, UR4, RZ, 0x3c, !PT ;  /* 0x000000045b5b7c12 */ /* 0x000fe4000f8e3cff */
[----:B------:R3:W1:Y:S01]  /*6780*/  @P1 LDS.128 R44, [R86+0x10] ;  /* 0x00001000562c1984 */ /* 0x0006620000000c00 */
[----:B------:R-:W-:Y:S03]  /*6790*/  IMAD.U32 R89, RZ, RZ, UR5 ;  /* 0x00000005ff597e24 */ /* 0x000fe6000f8e00ff */
[----:B------:R3:W1:Y:S04]  /*67a0*/  @P1 LDS.128 R48, [R85+0x20] ;  /* 0x0000200055301984 */ /* 0x0006680000000c00 */
[----:B------:R3:W1:Y:S02]  /*67b0*/  @P1 LDS.128 R52, [R84+0x10] ;  /* 0x0000100054341984 */ /* 0x0006640000000c00 */
.L_x_109:
[----:B------:R-:W-:Y:S05]  /*67c0*/  BSYNC B1 ;  /* 0x0000000000017941 */ /* 0x000fea0003800000 */
.L_x_108:
[----:B-1----:R-:W-:Y:S04]  /*67d0*/  SHF.R.U32.HI R0, RZ, 0x15, R34 ;  /* 0x00000015ff007819 */ /* 0x002fe80000011622 */
[----:B------:R-:W-:Y:S01]  /*67e0*/  LOP3.LUT P1, RZ, R0, 0x3, R68, 0x48, !PT ;  /* 0x0000000300ff7812 */ /* 0x000fe20007824844 */
[----:B------:R-:W-:Y:S01]  /*67f0*/  @!UPT UIADD3 URZ, UPT, UPT, URZ, URZ, URZ ;  /* 0x000000fffffff290 */ /* 0x000fe2000fffe0ff */
[----:B----4-:R-:W-:Y:S11]  /*6800*/  @P0 BRA `(.L_x_113) ;  /* 0x0000000000080947 */ /* 0x010ff60003800000 */
[----:B------:R-:W1:Y:S02]  /*6810*/  SYNCS.PHASECHK.TRANS64.TRYWAIT P0, [R81+URZ+0xe0], R2 ;  /* 0x0000e002510075a7 */ /* 0x000e6400080011ff */
[----:B-1----:R-:W-:Y:S05]  /*6820*/  @!P0 BRA `(.L_x_114) ;  /* 0x0000001c006c8947 */ /* 0x002fea0003800000 */
.L_x_113:
[----:B------:R-:W-:Y:S05]  /*6830*/  @!P1 BRA `(.L_x_115) ;  /* 0x0000000000409947 */ /* 0x000fea0003800000 */
[----:B------:R-:W4:Y:S01]  /*6840*/  LDCU.64 UR8, c[0x4][0x70] ;  /* 0x01000e00ff0877ac */ /* 0x000f220008000a00 */
[----:B------:R-:W-:Y:S01]  /*6850*/  MOV R3, 0x0 ;  /* 0x0000000000037802 */ /* 0x000fe20000000f00 */
[----:B------:R-:W-:Y:S02]  /*6860*/  HFMA2 R12, -RZ, RZ, 0, 5.9604644775390625e-08 ;  /* 0x00000001ff0c7431 */ /* 0x000fe400000001ff */
[----:B------:R-:W-:Y:S02]  /*6870*/  IMAD.MOV.U32 R8, RZ, RZ, 0x192 ;  /* 0x00000192ff087424 */ /* 0x000fe400078e00ff */
[----:B------:R-:W-:Y:S01]  /*6880*/  IMAD.MOV.U32 R13, RZ, RZ, RZ ;  /* 0x000000ffff0d7224 */ /* 0x000fe200078e00ff */
[----:B------:R-:W5:Y:S01]  /*6890*/  LDCU.64 UR6, c[0x4][0x78] ;  /* 0x01000f00ff0677ac */ /* 0x000f620008000a00 */
[----:B-1----:R-:W1:Y:S01]  /*68a0*/  LDC.64 R2, c[0x4][R3] ;  /* 0x0100000003027b82 */ /* 0x002e620000000a00 */
[----:B------:R-:W2:Y:S01]  /*68b0*/  LDCU.64 UR4, c[0x4][0x10] ;  /* 0x01000200ff0477ac */ /* 0x000ea20008000a00 */
[----:B----4-:R-:W-:Y:S01]  /*68c0*/  MOV R5, UR9 ;  /* 0x0000000900057c02 */ /* 0x010fe20008000f00 */
[----:B------:R-:W-:Y:S01]  /*68d0*/  IMAD.U32 R4, RZ, RZ, UR8 ;  /* 0x00000008ff047e24 */ /* 0x000fe2000f8e00ff */
[----:B-----5:R-:W-:Y:S01]  /*68e0*/  MOV R7, UR7 ;  /* 0x0000000700077c02 */ /* 0x020fe20008000f00 */
[----:B------:R-:W-:Y:S01]  /*68f0*/  IMAD.U32 R6, RZ, RZ, UR6 ;  /* 0x00000006ff067e24 */ /* 0x000fe2000f8e00ff */
[----:B--2---:R-:W-:Y:S01]  /*6900*/  MOV R11, UR5 ;  /* 0x00000005000b7c02 */ /* 0x004fe20008000f00 */
[----:B------:R-:W-:Y:S02]  /*6910*/  IMAD.U32 R10, RZ, RZ, UR4 ;  /* 0x00000004ff0a7e24 */ /* 0x000fe4000f8e00ff */
[----:B------:R-:W-:Y:S07]  /*6920*/  LEPC R20, `(.L_x_115) ;  /* 0x000000001014794e */ /* 0x000fee0000000000 */
[----:B-1-3--:R-:W-:Y:S05]  /*6930*/  CALL.ABS.NOINC R2 ;  /* 0x0000000002007343 */ /* 0x00afea0003c00000 */
.L_x_115:
[----:B------:R-:W-:Y:S05]  /*6940*/  WARPSYNC.ALL ;  /* 0x0000000000007948 */ /* 0x000fea0003800000 */
[----:B------:R-:W-:Y:S01]  /*6950*/  R2UR UR4, R34 ;  /* 0x00000000220472ca */ /* 0x000fe200000e0000 */
[----:B------:R-:W-:Y:S01]  /*6960*/  BSSY.RECONVERGENT B0, `(.L_x_116) ;  /* 0x000003c000007945 */ /* 0x000fe20003800200 */
[----:B------:R-:W-:Y:S11]  /*6970*/  ISETP.NE.AND P0, PT, R76, RZ, PT ;  /* 0x000000ff4c00720c */ /* 0x000ff60003f05270 */
[----:B------:R-:W2:Y:S02]  /*6980*/  LDTM.x16 R4, tmem[UR4] ;  /* 0x00000004000479ee */ /* 0x000ea40008240000 */
[C---:B--2---:R-:W-:Y:S01]  /*6990*/  FMUL R0, R33.reuse, R4 ;  /* 0x0000000421007220 */ /* 0x044fe20000400000 */
[C---:B-1----:R-:W-:Y:S01]  /*69a0*/  FMUL R2, R33.reuse, R5 ;  /* 0x0000000521027220 */ /* 0x042fe20000400000 */
[C---:B------:R-:W-:Y:S01]  /*69b0*/  FMUL R3, R33.reuse, R6 ;  /* 0x0000000621037220 */ /* 0x040fe20000400000 */
[----:B------:R-:W-:Y:S01]  /*69c0*/  FMUL R7, R33, R7 ;  /* 0x0000000721077220 */ /* 0x000fe20000400000 */
[----:B------:R-:W-:Y:S01]  /*69d0*/  FFMA R36, R35, R40, R0 ;  /* 0x0000002823247223 */ /* 0x000fe20000000000 */
        /* <DEDUP_REMOVED lines=10> */
[----:B------:R1:W-:Y:S01]  /*6a80*/  STS.128 [R87], R36 ;  /* 0x0000002457007388 */ /* 0x0003e20000000c00 */
        /* <DEDUP_REMOVED lines=8> */
[----:B------:R1:W-:Y:S01]  /*6b10*/  STS.128 [R86+0x10], R4 ;  /* 0x0000100456007388 */ /* 0x0003e20000000c00 */
[----:B------:R-:W-:Y:S01]  /*6b20*/  FMUL R13, R33, R17 ;  /* 0x00000011210d7220 */ /* 0x000fe20000400000 */
[----:B------:R-:W-:Y:S01]  /*6b30*/  FFMA R10, R35, R50, R10 ;  /* 0x00000032230a7223 */ /* 0x000fe2000000000a */
[----:B------:R-:W-:Y:S01]  /*6b40*/  FMUL R14, R33, R18 ;  /* 0x00000012210e7220 */ /* 0x000fe20000400000 */
[----:B------:R-:W-:Y:S01]  /*6b50*/  FFMA R11, R35, R51, R15 ;  /* 0x00000033230b7223 */ /* 0x000fe2000000000f */
[----:B------:R-:W-:Y:S01]  /*6b60*/  FMUL R19, R33, R19 ;  /* 0x0000001321137220 */ /* 0x000fe20000400000 */
[C---:B------:R-:W-:Y:S01]  /*6b70*/  FFMA R12, R35.reuse, R52, R12 ;  /* 0x00000034230c7223 */ /* 0x040fe2000000000c */
[C---:B------:R-:W-:Y:S01]  /*6b80*/  FFMA R13, R35.reuse, R53, R13 ;  /* 0x00000035230d7223 */ /* 0x040fe2000000000d */
[C---:B------:R-:W-:Y:S01]  /*6b90*/  FFMA R14, R35.reuse, R54, R14 ;  /* 0x00000036230e7223 */ /* 0x040fe2000000000e */
[----:B------:R1:W-:Y:S01]  /*6ba0*/  STS.128 [R85+0x20], R8 ;  /* 0x0000200855007388 */ /* 0x0003e20000000c00 */
[----:B------:R-:W-:Y:S05]  /*6bb0*/  FFMA R15, R35, R55, R19 ;  /* 0x00000037230f7223 */ /* 0x000fea0000000013 */
[----:B------:R1:W-:Y:S01]  /*6bc0*/  STS.128 [R84+0x10], R12 ;  /* 0x0000100c54007388 */ /* 0x0003e20000000c00 */
[----:B------:R-:W-:Y:S01]  /*6bd0*/  @!PT LDS RZ, [RZ] ;  /* 0x00000000fffff984 */ /* 0x000fe20000000800 */
[----:B------:R-:W-:Y:S01]  /*6be0*/  @!PT LDS RZ, [RZ] ;  /* 0x00000000fffff984 */ /* 0x000fe20000000800 */
[----:B------:R-:W-:Y:S01]  /*6bf0*/  @!PT LDS RZ, [RZ] ;  /* 0x00000000fffff984 */ /* 0x000fe20000000800 */
[----:B------:R-:W-:Y:S01]  /*6c00*/  @!PT LDS RZ, [RZ] ;  /* 0x00000000fffff984 */ /* 0x000fe20000000800 */
[----:B------:R2:W-:Y:S06]  /*6c10*/  MEMBAR.ALL.CTA ;  /* 0x0000000000007992 */ /* 0x0005ec0000008000 */
[----:B--2---:R-:W2:Y:S02]  /*6c20*/  FENCE.VIEW.ASYNC.S ;  /* 0x00000000000073c6 */ /* 0x004ea40000000000 */
[----:B--2---:R-:W-:Y:S06]  /*6c30*/  BAR.SYNC.DEFER_BLOCKING 0x1, 0x80 ;  /* 0x0042000000007b1d */ /* 0x004fec0000010000 */
[----:B------:R-:W-:Y:S05]  /*6c40*/  @P0 BRA `(.L_x_117) ;  /* 0x0000000000340947 */ /* 0x000fea0003800000 */
[----:B------:R-:W-:Y:S01]  /*6c50*/  R2UR UR10, R88 ;  /* 0x00000000580a72ca */ /* 0x000fe200000e0000 */
[----:B------:R-:W-:Y:S01]  /*6c60*/  UIADD3 UR8, UP0, UPT, UR54, 0x680, URZ ;  /* 0x0000068036087890 */ /* 0x000fe2000ff1e0ff */
[----:B------:R-:W-:Y:S01]  /*6c70*/  UMOV UR43, UR36 ;  /* 0x00000024002b7c82 */ /* 0x000fe20008000000 */
[----:B------:R-:W-:Y:S02]  /*6c80*/  UIADD3 UR5, UPT, UPT, UR41, 0x20, URZ ;  /* 0x0000002029057890 */ /* 0x000fe4000fffe0ff */
[----:B------:R-:W-:Y:S01]  /*6c90*/  UIADD3.X UR9, UPT, UPT, URZ, UR55, URZ, UP0, !UPT ;  /* 0x00000037ff097290 */ /* 0x000fe200087fe4ff */
[----:B------:R-:W-:Y:S01]  /*6ca0*/  UMOV UR6, UR42 ;  /* 0x0000002a00067c82 */ /* 0x000fe20008000000 */
[----:B------:R-:W-:Y:S06]  /*6cb0*/  UMOV UR7, UR36 ;  /* 0x0000002400077c82 */ /* 0x000fec0008000000 */
[----:B------:R-:W-:Y:S04]  /*6cc0*/  UIADD3 UR10, UPT, UPT, UR48, UR10, URZ ;  /* 0x0000000a300a7290 */ /* 0x000fe8000fffe0ff */
[----:B------:R-:W-:Y:S02]  /*6cd0*/  UIADD3 UR40, UPT, UPT, UR10, 0x200, URZ ;  /* 0x000002000a287890 */ /* 0x000fe4000fffe0ff */
[----:B------:R-:W-:Y:S07]  /*6ce0*/  UIADD3 UR4, UPT, UPT, UR10, 0x1200, URZ ;  /* 0x000012000a047890 */ /* 0x000fee000fffe0ff */
[----:B------:R2:W-:Y:S02]  /*6cf0*/  UTMASTG.3D [UR40], [UR8] ;  /* 0x00000028080073b5 */ /* 0x0005e40008010000 */
[----:B------:R2:W-:Y:S02]  /*6d00*/  UTMASTG.3D [UR4], [UR8] ;  /* 0x00000004080073b5 */ /* 0x0005e40008010000 */
[----:B--2---:R0:W-:Y:S02]  /*6d10*/  UTMACMDFLUSH ;  /* 0x00000000000079b7 */ /* 0x0041e40000000000 */
.L_x_117:
[----:B------:R-:W-:Y:S05]  /*6d20*/  BSYNC.RECONVERGENT B0 ;  /* 0x0000000000007941 */ /* 0x000fea0003800200 */
.L_x_116:
[----:B------:R-:W-:Y:S01]  /*6d30*/  UIADD3 UR40, UPT, UPT, UR56, 0x1, URZ ;  /* 0x0000000138287890 */ /* 0x000fe2000fffe0ff */
[----:B------:R-:W-:Y:S03]  /*6d40*/  BSSY.RECONVERGENT B0, `(.L_x_118) ;  /* 0x0000005000007945 */ /* 0x000fe60003800200 */
[----:B------:R-:W-:Y:S04]  /*6d50*/  UISETP.NE.AND UP0, UPT, UR40, 0x3, UPT ;  /* 0x000000032800788c */ /* 0x000fe8000bf05270 */
[----:B------:R-:W-:Y:S01]  /*6d60*/  USEL UR43, UR40, URZ, UP0 ;  /* 0x000000ff282b7287 */ /* 0x000fe20008000000 */
[----:B------:R-:W-:Y:S11]  /*6d70*/  @P0 BRA `(.L_x_119) ;  /* 0x0000000000040947 */ /* 0x000ff60003800000 */
[----:B------:R-:W-:Y:S04]  /*6d80*/  DEPBAR.LE SB0, 0x1 ;  /* 0x000080400000791a */ /* 0x000fe80000000000 */
.L_x_119:
[----:B------:R-:W-:Y:S05]  /*6d90*/  BSYNC.RECONVERGENT B0 ;  /* 0x0000000000007941 */ /* 0x000fea0003800200 */
.L_x_118:
[----:B------:R-:W-:Y:S01]  /*6da0*/  BAR.SYNC.DEFER_BLOCKING 0x1, 0x80 ;  /* 0x0042000000007b1d */ /* 0x000fe20000010000 */
[----:B------:R-:W-:Y:S01]  /*6db0*/  ISETP.NE.AND P1, PT, R80, RZ, PT ;  /* 0x000000ff5000720c */ /* 0x000fe20003f25270 */
[----:B------:R-:W-:Y:S01]  /*6dc0*/  UISETP.NE.AND UP0, UPT, UR50, URZ, UPT ;  /* 0x000000ff3200728c */ /* 0x000fe2000bf05270 */
[----:B------:R-:W-:Y:S11]  /*6dd0*/  LEA R2, R89, UR48, 0x3 ;  /* 0x0000003059027c11 */ /* 0x000ff6000f8e18ff */
[----:B------:R-:W-:Y:S01]  /*6de0*/  @P1 SHF.L.U32 R3, R91, 0x1f, RZ ;  /* 0x0000001f5b031819 */ /* 0x000fe200000006ff */
[----:B------:R-:W-:Y:S06]  /*6df0*/  BRA.U !UP0, `(.L_x_120) ;  /* 0x0000000108247547 */ /* 0x000fec000b800000 */
[----:B-1----:R-:W-:Y:S01]  /*6e00*/  IMAD.U32 R4, RZ, RZ, UR49 ;  /* 0x00000031ff047e24 */ /* 0x002fe2000f8e00ff */
[----:B------:R-:W-:Y:S01]  /*6e10*/  MOV R0, UR37 ;  /* 0x0000002500007c02 */ /* 0x000fe20008000f00 */
[----:B------:R-:W-:Y:S03]  /*6e20*/  UIADD3 UR49, UPT, UPT, UR49, 0x1, URZ ;  /* 0x0000000131317890 */ /* 0x000fe6000fffe0ff */
[----:B------:R-:W-:Y:S01]  /*6e30*/  @P1 LEA R4, R4, UR48, 0x3 ;  /* 0x0000003004041c11 */ /* 0x000fe2000f8e18ff */
[----:B------:R-:W-:Y:S04]  /*6e40*/  UISETP.NE.AND UP0, UPT, UR49, 0x3, UPT ;  /* 0x000000033100788c */ /* 0x000fe8000bf05270 */
[----:B------:R-:W-:Y:S01]  /*6e50*/  @P1 VIADD R4, R4, 0x98 ;  /* 0x0000009804041836 */ /* 0x000fe20000000000 */
[----:B------:R-:W-:Y:S04]  /*6e60*/  USEL UR49, UR49, URZ, UP0 ;  /* 0x000000ff31317287 */ /* 0x000fe80008000000 */
[----:B------:R-:W-:Y:S04]  /*6e70*/  @P1 PRMT R0, R0, 0x654, R4 ;  /* 0x0000065400001816 */ /* 0x000fe80000000004 */
[----:B------:R2:W-:Y:S04]  /*6e80*/  @P1 SYNCS.ARRIVE.TRANS64.RED.A1T0 RZ, [R0+URZ], RZ ;  /* 0x000000ff00ff19a7 */ /* 0x0005e800081004ff */
.L_x_120:
[----:B------:R-:W4:Y:S01]  /*6e90*/  @P1 SYNCS.PHASECHK.TRANS64.TRYWAIT P0, [R2+URZ+0x80], R3 ;  /* 0x00008003020015a7 */ /* 0x000f2200080011ff */
[----:B------:R-:W-:Y:S01]  /*6ea0*/  BSSY B1, `(.L_x_121) ;  /* 0x0000015000017945 */ /* 0x000fe20003800000 */
[----:B----4-:R-:W-:Y:S03]  /*6eb0*/  @P1 SEL R90, RZ, 0x1, !P0 ;  /* 0x00000001ff5a1807 */ /* 0x010fe60004000000 */
[----:B------:R-:W-:Y:S05]  /*6ec0*/  @!P1 BRA `(.L_x_122) ;  /* 0x0000000000489947 */ /* 0x000fea0003800000 */
[----:B------:R-:W-:Y:S01]  /*6ed0*/  ISETP.NE.AND P1, PT, R92, RZ, PT ;  /* 0x000000ff5c00720c */ /* 0x000fe20003f25270 */
[----:B------:R-:W-:Y:S01]  /*6ee0*/  BSSY B0, `(.L_x_123) ;  /* 0x000000a000007945 */ /* 0x000fe20003800000 */
[----:B------:R-:W-:Y:S11]  /*6ef0*/  ISETP.NE.AND P0, PT, R90, RZ, PT ;  /* 0x000000ff5a00720c */ /* 0x000ff60003f05270 */
[----:B------:R-:W-:Y:S04]  /*6f00*/  @P1 IMAD R89, R89, 0x2000, R75 ;  /* 0x0000200059591824 */ /* 0x000fe800078e024b */
[----:B-1----:R-:W-:Y:S01]  /*6f10*/  @P1 IMAD.IADD R4, R83, 0x1, R89 ;  /* 0x0000000153041824 */ /* 0x002fe200078e0259 */
[----:B------:R-:W-:Y:S03]  /*6f20*/  @P1 IADD3 R3, PT, PT, R82, R89, RZ ;  /* 0x0000005952031210 */ /* 0x000fe60007ffe0ff */
[----:B--2---:R-:W-:Y:S01]  /*6f30*/  @P1 IMAD.IADD R0, R74, 0x1, R4 ;  /* 0x000000014a001824 */ /* 0x004fe200078e0204 */
[----:B------:R-:W-:Y:S06]  /*6f40*/  @P0 BRA `(.L_x_124) ;  /* 0x00000000000c0947 */ /* 0x000fec0003800000 */
[----:B------:R-:W-:Y:S04]  /*6f50*/  SHF.L.U32 R91, R91, 0x1f, RZ ;  /* 0x0000001f5b5b7819 */ /* 0x000fe800000006ff */
[----:B------:R-:W1:Y:S02]  /*6f60*/  SYNCS.PHASECHK.TRANS64.TRYWAIT P0, [R2+URZ+0x80], R91 ;  /* 0x0000805b020075a7 */ /* 0x000e6400080011ff */
[----:B-1----:R-:W-:Y:S05]  /*6f70*/  @!P0 BRA `(.L_x_125) ;  /* 0x0000001400ac8947 */ /* 0x002fea0003800000 */
.L_x_124:
[----:B------:R-:W-:Y:S05]  /*6f80*/  BSYNC B0 ;  /* 0x0000000000007941 */ /* 0x000fea0003800000 */
.L_x_123:
[----:B------:R-:W-:Y:S11]  /*6f90*/  ISETP.NE.AND P0, PT, R92, RZ, PT ;  /* 0x000000ff5c00720c */ /* 0x000ff60003f05270 */
[----:B------:R-:W-:Y:S02]  /*6fa0*/  @!UPT UIADD3 URZ, UPT, UPT, URZ, URZ, URZ ;  /* 0x000000fffffff290 */ /* 0x000fe4000fffe0ff */
[----:B------:R4:W2:Y:S04]  /*6fb0*/  @P0 LDS.128 R40, [R89] ;  /* 0x0000000059280984 */ /* 0x0008a80000000c00 */
[----:B------:R4:W1:Y:S04]  /*6fc0*/  @P0 LDS.128 R48, [R3+0x20] ;  /* 0x0000200003300984 */ /* 0x0008680000000c00 */
[----:B------:R4:W1:Y:S04]  /*6fd0*/  @P0 LDS.128 R44, [R4+0x10] ;  /* 0x00001000042c0984 */ /* 0x0008680000000c00 */
[----:B------:R4:W1:Y:S02]  /*6fe0*/  @P0 LDS.128 R52, [R0+0x10] ;  /* 0x0000100000340984 */ /* 0x0008640000000c00 */
.L_x_122:
[----:B------:R-:W-:Y:S05]  /*6ff0*/  BSYNC B1 ;  /* 0x0000000000017941 */ /* 0x000fea0003800000 */
.L_x_121:
[----:B--2-4-:R-:W-:Y:S05]  /*7000*/  VIADD R0, R34, 0x10 ;  /* 0x0000001022007836 */ /* 0x014fea0000000000 */
[----:B------:R-:W-:Y:S04]  /*7010*/  SHF.R.U32.HI R0, RZ, 0x15, R0 ;  /* 0x00000015ff007819 */ /* 0x000fe80000011600 */
[----:B------:R-:W-:Y:S11]  /*7020*/  LOP3.LUT P0, RZ, R0, 0x3, R68, 0x48, !PT ;  /* 0x0000000300ff7812 */ /* 0x000ff60007804844 */
[----:B------:R-:W-:Y:S02]  /*7030*/  @!UPT UIADD3 URZ, UPT, UPT, URZ, URZ, URZ ;  /* 0x000000fffffff290 */ /* 0x000fe4000fffe0ff */
[----:B------:R-:W-:Y:S05]  /*7040*/  @!P0 BRA `(.L_x_126) ;  /* 0x0000000000408947 */ /* 0x000fea0003800000 */
[----:B------:R-:W2:Y:S01]  /*7050*/  LDCU.64 UR8, c[0x4][0x70] ;  /* 0x01000e00ff0877ac */ /* 0x000ea20008000a00 */
[----:B------:R-:W-:Y:S01]  /*7060*/  MOV R3, 0x0 ;  /* 0x0000000000037802 */ /* 0x000fe20000000f00 */
[----:B-1----:R-:W-:Y:S02]  /*7070*/  HFMA2 R12, -RZ, RZ, 0, 5.9604644775390625e-08 ;  /* 0x00000001ff0c7431 */ /* 0x002fe400000001ff */
[----:B------:R-:W-:Y:S02]  /*7080*/  IMAD.MOV.U32 R8, RZ, RZ, 0x192 ;  /* 0x00000192ff087424 */ /* 0x000fe400078e00ff */
[----:B------:R-:W-:Y:S01]  /*7090*/  IMAD.MOV.U32 R13, RZ, RZ, RZ ;  /* 0x000000ffff0d7224 */ /* 0x000fe200078e00ff */
[----:B------:R-:W1:Y:S01]  /*70a0*/  LDCU.64 UR6, c[0x4][0x78] ;  /* 0x01000f00ff0677ac */ /* 0x000e620008000a00 */
[----:B------:R-:W4:Y:S01]  /*70b0*/  LDC.64 R2, c[0x4][R3] ;  /* 0x0100000003027b82 */ /* 0x000f220000000a00 */
[----:B------:R-:W5:Y:S01]  /*70c0*/  LDCU.64 UR4, c[0x4][0x10] ;  /* 0x01000200ff0477ac */ /* 0x000f620008000a00 */
[----:B--2---:R-:W-:Y:S01]  /*70d0*/  MOV R5, UR9 ;  /* 0x0000000900057c02 */ /* 0x004fe20008000f00 */
[----:B------:R-:W-:Y:S01]  /*70e0*/  IMAD.U32 R4, RZ, RZ, UR8 ;  /* 0x00000008ff047e24 */ /* 0x000fe2000f8e00ff */
[----:B-1----:R-:W-:Y:S01]  /*70f0*/  MOV R7, UR7 ;  /* 0x0000000700077c02 */ /* 0x002fe20008000f00 */
[----:B------:R-:W-:Y:S01]  /*7100*/  IMAD.U32 R6, RZ, RZ, UR6 ;  /* 0x00000006ff067e24 */ /* 0x000fe2000f8e00ff */
[----:B-----5:R-:W-:Y:S01]  /*7110*/  MOV R11, UR5 ;  /* 0x00000005000b7c02 */ /* 0x020fe20008000f00 */
[----:B------:R-:W-:Y:S02]  /*7120*/  IMAD.U32 R10, RZ, RZ, UR4 ;  /* 0x00000004ff0a7e24 */ /* 0x000fe4000f8e00ff */
[----:B------:R-:W-:Y:S07]  /*7130*/  LEPC R20, `(.L_x_126) ;  /* 0x000000001014794e */ /* 0x000fee0000000000 */
[----:B---34-:R-:W-:Y:S05]  /*7140*/  CALL.ABS.NOINC R2 ;  /* 0x0000000002007343 */ /* 0x018fea0003c00000 */
.L_x_126:
[----:B------:R-:W-:Y:S01]  /*7150*/  ISETP.NE.AND P0, PT, R76, RZ, PT ;  /* 0x000000ff4c00720c */ /* 0x000fe20003f05270 */
[----:B------:R-:W-:Y:S05]  /*7160*/  WARPSYNC.ALL ;  /* 0x0000000000007948 */ /* 0x000fea0003800000 */
[----:B------:R-:W-:Y:S01]  /*7170*/  R2UR UR4, R34 ;  /* 0x00000000220472ca */ /* 0x000fe200000e0000 */
[----:B------:R-:W-:Y:S01]  /*7180*/  USHF.L.U32 UR12, UR43, 0xd, URZ ;  /* 0x0000000d2b0c7899 */ /* 0x000fe200080006ff */
[----:B------:R-:W-:Y:S01]  /*7190*/  IADD3 R81, PT, PT, R81, 0x100, RZ ;  /* 0x0000010051517810 */ /* 0x000fe20007ffe0ff */
[----:B------:R-:W-:Y:S03]  /*71a0*/  BSSY.RECONVERGENT B0, `(.L_x_127) ;  /* 0x0000043000007945 */ /* 0x000fe60003800200 */
[----:B------:R-:W-:Y:S02]  /*71b0*/  LOP3.LUT R81, R81, 0xfefffff8, RZ, 0xc0, !PT ;  /* 0xfefffff851517812 */ /* 0x000fe400078ec0ff */
[----:B------:R-:W-:Y:S04]  /*71c0*/  IADD3 R0, PT, PT, R75, UR12, RZ ;  /* 0x0000000c4b007c10 */ /* 0x000fe8000fffe0ff */
[-C--:B------:R-:W-:Y:S01]  /*71d0*/  IADD3 R83, PT, PT, R83, R0.reuse, RZ ;  /* 0x0000000053537210 */ /* 0x080fe20007ffe0ff */
[----:B-1----:R-:W1:Y:S01]  /*71e0*/  LDTM.x16 R4, tmem[UR4+0x10] ;  /* 0x00001004000479ee */ /* 0x002e620008240000 */
[----:B------:R-:W-:Y:S01]  /*71f0*/  IADD3 R82, PT, PT, R82, R0, RZ ;  /* 0x0000000052527210 */ /* 0x000fe20007ffe0ff */
[----:B------:R-:W-:Y:S01]  /*7200*/  NOP ;  /* 0x0000000000007918 */ /* 0x000fe20000000000 */
[----:B-1----:R1:W-:Y:S01]  /*7210*/  SYNCS.ARRIVE.TRANS64.RED.A1T0 RZ, [R81+URZ], RZ ;  /* 0x000000ff51ff79a7 */ /* 0x0023e200081004ff */
[C---:B------:R-:W-:Y:S01]  /*7220*/  FMUL R0, R33.reuse, R4 ;  /* 0x0000000421007220 */ /* 0x040fe20000400000 */
[C---:B------:R-:W-:Y:S01]  /*7230*/  FMUL R2, R33.reuse, R5 ;  /* 0x0000000521027220 */ /* 0x040fe20000400000 */
        /* <DEDUP_REMOVED lines=13> */
[----:B------:R1:W-:Y:S01]  /*7310*/  STS.128 [R75+UR12], R36 ;  /* 0x000000244b007988 */ /* 0x0003e20008000c0c */
        /* <DEDUP_REMOVED lines=18> */
[----:B------:R-:W-:Y:S01]  /*7440*/  FFMA R15, R35, R55, R19 ;  /* 0x00000037230f7223 */ /* 0x000fe20000000013 */
[----:B------:R-:W-:Y:S05]  /*7450*/  IADD3 R0, PT, PT, R74, R83, RZ ;  /* 0x000000534a007210 */ /* 0x000fea0007ffe0ff */
        /* <DEDUP_REMOVED lines=9> */
[----:B------:R-:W-:Y:S02]  /*74f0*/  UIADD3 UR14, UP0, UPT, UR54, 0x680, URZ ;  /* 0x00000680360e7890 */ /* 0x000fe4000ff1e0ff */
[----:B------:R-:W-:Y:S02]  /*7500*/  UIADD3 UR4, UPT, UPT, UR48, UR12, URZ ;  /* 0x0000000c30047290 */ /* 0x000fe4000fffe0ff */
[----:B------:R-:W-:Y:S02]  /*7510*/  UIADD3 UR9, UPT, UPT, UR41, 0x10, URZ ;  /* 0x0000001029097890 */ /* 0x000fe4000fffe0ff */
[----:B------:R-:W-:Y:S02]  /*7520*/  UIADD3 UR8, UPT, UPT, UR4, 0x200, URZ ;  /* 0x0000020004087890 */ /* 0x000fe4000fffe0ff */
[----:B------:R-:W-:Y:S01]  /*7530*/  UIADD3.X UR15, UPT, UPT, URZ, UR55, URZ, UP0, !UPT ;  /* 0x00000037ff0f7290 */ /* 0x000fe200087fe4ff */
[----:B------:R-:W-:Y:S01]  /*7540*/  UMOV UR10, UR42 ;  /* 0x0000002a000a7c82 */ /* 0x000fe20008000000 */
[----:B------:R-:W-:Y:S01]  /*7550*/  UMOV UR11, UR36 ;  /* 0x00000024000b7c82 */ /* 0x000fe20008000000 */
[----:B------:R-:W-:Y:S02]  /*7560*/  UIADD3 UR5, UPT, UPT, UR41, 0x30, URZ ;  /* 0x0000003029057890 */ /* 0x000fe4000fffe0ff */
[----:B------:R-:W-:Y:S01]  /*7570*/  UIADD3 UR4, UPT, UPT, UR4, 0x1200, URZ ;  /* 0x0000120004047890 */ /* 0x000fe2000fffe0ff */
[----:B------:R-:W-:Y:S03]  /*7580*/  UMOV UR6, UR42 ;  /* 0x0000002a00067c82 */ /* 0x000fe60008000000 */
[----:B------:R2:W-:Y:S01]  /*7590*/  UTMASTG.3D [UR8], [UR14] ;  /* 0x000000080e0073b5 */ /* 0x0005e20008010000 */
[----:B------:R-:W-:Y:S04]  /*75a0*/  UMOV UR7, UR36 ;  /* 0x0000002400077c82 */ /* 0x000fe80008000000 */
[----:B------:R2:W-:Y:S02]  /*75b0*/  UTMASTG.3D [UR4], [UR14] ;  /* 0x000000040e0073b5 */ /* 0x0005e40008010000 */
[----:B--2---:R0:W-:Y:S02]  /*75c0*/  UTMACMDFLUSH ;  /* 0x00000000000079b7 */ /* 0x0041e40000000000 */
.L_x_128:
[----:B------:R-:W-:Y:S05]  /*75d0*/  BSYNC.RECONVERGENT B0 ;  /* 0x0000000000007941 */ /* 0x000fea0003800200 */
.L_x_127:
[----:B------:R-:W-:Y:S01]  /*75e0*/  UIADD3 UR43, UPT, UPT, UR43, 0x1, URZ ;  /* 0x000000012b2b7890 */ /* 0x000fe2000fffe0ff */
[----:B------:R-:W-:Y:S03]  /*75f0*/  BSSY.RECONVERGENT B0, `(.L_x_129) ;  /* 0x0000008000007945 */ /* 0x000fe60003800200 */
[----:B------:R-:W-:Y:S04]  /*7600*/  UISETP.NE.AND UP0, UPT, UR43, 0x3, UPT ;  /* 0x000000032b00788c */ /* 0x000fe8000bf05270 */
[----:B------:R-:W-:Y:S02]  /*7610*/  UISETP.EQ.XOR UP1, UPT, UR40, 0x3, !UP0 ;  /* 0x000000032800788c */ /* 0x000fe4000c722a70 */
[----:B------:R-:W-:Y:S02]  /*7620*/  USEL UR56, UR43, URZ, UP0 ;  /* 0x000000ff2b387287 */ /* 0x000fe40008000000 */
[----:B------:R-:W-:Y:S04]  /*7630*/  USEL UR4, URZ, 0x1, !UP1 ;  /* 0x00000001ff047887 */ /* 0x000fe8000c800000 */
[----:B------:R-:W-:Y:S01]  /*7640*/  ULOP3.LUT UR51, UR51, UR4, URZ, 0x3c, !UPT ;  /* 0x0000000433337292 */ /* 0x000fe2000f8e3cff */
[----:B------:R-:W-:Y:S11]  /*7650*/  @P0 BRA `(.L_x_130) ;  /* 0x0000000000040947 */ /* 0x000ff60003800000 */
[----:B------:R-:W-:Y:S04]  /*7660*/  DEPBAR.LE SB0, 0x1 ;  /* 0x000080400000791a */ /* 0x000fe80000000000 */
.L_x_130:
[----:B------:R-:W-:Y:S05]  /*7670*/  BSYNC.RECONVERGENT B0 ;  /* 0x0000000000007941 */ /* 0x000fea0003800200 */
.L_x_129:
[----:B------:R-:W-:Y:S01]  /*7680*/  BAR.SYNC.DEFER_BLOCKING 0x1, 0x80 ;  /* 0x0042000000007b1d */ /* 0x000fe20000010000 */
[----:B------:R-:W-:Y:S01]  /*7690*/  UISETP.NE.AND UP0, UPT, UR50, -0x2, UPT ;  /* 0xfffffffe3200788c */ /* 0x000fe2000bf05270 */
[----:B------:R-:W-:Y:S08]  /*76a0*/  IADD3 R31, PT, PT, R31, 0x1, RZ ;  /* 0x000000011f1f7810 */ /* 0x000ff00007ffe0ff */
[----:B------:R-:W-:Y:S05]  /*76b0*/  BRA.U !UP0, `(.L_x_131) ;  /* 0x0000000108287547 */ /* 0x000fea000b800000 */
[----:B------:R-:W-:Y:S01]  /*76c0*/  ISETP.NE.AND P0, PT, R80, RZ, PT ;  /* 0x000000ff5000720c */ /* 0x000fe20003f05270 */
[----:B------:R-:W-:Y:S01]  /*76d0*/  IMAD.U32 R2, RZ, RZ, UR49 ;  /* 0x00000031ff027e24 */ /* 0x000fe2000f8e00ff */
[----:B------:R-:W-:Y:S01]  /*76e0*/  UIADD3 UR49, UPT, UPT, UR49, 0x1, URZ ;  /* 0x0000000131317890 */ /* 0x000fe2000fffe0ff */
[----:B-1----:R-:W-:Y:S03]  /*76f0*/  IMAD.U32 R0, RZ, RZ, UR37 ;  /* 0x00000025ff007e24 */ /* 0x002fe6000f8e00ff */
[----:B------:R-:W-:Y:S04]  /*7700*/  UISETP.NE.AND UP0, UPT, UR49, 0x3, UPT ;  /* 0x000000033100788c */ /* 0x000fe8000bf05270 */
[----:B------:R-:W-:Y:S03]  /*7710*/  USEL UR49, UR49, URZ, UP0 ;  /* 0x000000ff31317287 */ /* 0x000fe60008000000 */
[----:B------:R-:W-:Y:S05]  /*7720*/  @P0 LEA R2, R2, UR48, 0x3 ;  /* 0x0000003002020c11 */ /* 0x000fea000f8e18ff */
[----:B------:R-:W-:Y:S05]  /*7730*/  @P0 VIADD R2, R2, 0x98 ;  /* 0x0000009802020836 */ /* 0x000fea0000000000 */
[----:B------:R-:W-:Y:S04]  /*7740*/  @P0 PRMT R0, R0, 0x654, R2 ;  /* 0x0000065400000816 */ /* 0x000fe80000000002 */
[----:B------:R2:W-:Y:S03]  /*7750*/  @P0 SYNCS.ARRIVE.TRANS64.RED.A1T0 RZ, [R0+URZ], RZ ;  /* 0x000000ff00ff09a7 */ /* 0x0005e600081004ff */
.L_x_131:
[----:B------:R-:W-:Y:S01]  /*7760*/  ISETP.NE.AND P2, PT, R77, RZ, PT ;  /* 0x000000ff4d00720c */ /* 0x000fe20003f45270 */
[----:B------:R-:W-:Y:S01]  /*7770*/  UIADD3 UR50, UPT, UPT, UR50, 0x2, URZ ;  /* 0x0000000232327890 */ /* 0x000fe2000fffe0ff */
[----:B------:R-:W-:Y:S01]  /*7780*/  ISETP.NE.AND P0, PT, R79, 0x2, PT ;  /* 0x000000024f00780c */ /* 0x000fe20003f05270 */
[----:B-1----:R-:W-:Y:S01]  /*7790*/  IMAD.IADD R15, R29, 0x1, R62 ;  /* 0x000000011d0f7824 */ /* 0x002fe200078e023e */
[----:B------:R-:W-:Y:S01]  /*77a0*/  ISETP.NE.AND P1, PT, R31, 0x4, PT ;  /* 0x000000041f00780c */ /* 0x000fe20003f25270 */
[----:B------:R-:W-:Y:S01]  /*77b0*/  IMAD.IADD R14, R30, 0x1, R63 ;  /* 0x000000011e0e7824 */ /* 0x000fe200078e023f */
[----:B------:R-:W-:Y:S02]  /*77c0*/  SEL R2, RZ, 0x1, P0 ;  /* 0x00000001ff027807 */ /* 0x000fe40000000000 */
[----:B--2---:R-:W-:Y:S02]  /*77d0*/  SEL R0, RZ, 0x1, P1 ;  /* 0x00000001ff007807 */ /* 0x004fe40000800000 */
[----:B------:R-:W-:Y:S02]  /*77e0*/  LOP3.LUT R72, R72, R2, RZ, 0x3c, !PT ;  /* 0x0000000248487212 */ /* 0x000fe400078e3cff */
[----:B------:R-:W-:Y:S02]  /*77f0*/  LOP3.LUT R73, R73, R0, RZ, 0x3c, !PT ;  /* 0x0000000049497212 */ /* 0x000fe400078e3cff */
[----:B------:R-:W-:Y:S02]  /*7800*/  @P2 R2UR UR36, R71 ;  /* 0x00000000472422ca */ /* 0x000fe400000e0000 */
[----:B------:R-:W-:Y:S02]  /*7810*/  SEL R79, R79, RZ, P0 ;  /* 0x000000ff4f4f7207 */ /* 0x000fe40000000000 */
[----:B------:R-:W-:Y:S01]  /*7820*/  SEL R31, R31, RZ, P1 ;  /* 0x000000ff1f1f7207 */ /* 0x000fe20000800000 */
[----:B------:R-:W-:Y:S10]  /*7830*/  @P2 BRA `(.L_x_132) ;  /* 0xffffffe000582947 */ /* 0x000ff4000383ffff */
[----:B------:R-:W-:-:S09]  /*7840*/  UISETP.NE.AND UP0, UPT, UR53, URZ, UPT ;  /* 0x000000ff3500728c */ /* 0x000fd2000bf05270 */
[----:B------:R-:W-:Y:S05]  /*7850*/  BRA.U !UP0, `(.L_x_133) ;  /* 0x0000000108487547 */ /* 0x000fea000b800000 */
[----:B------:R-:W1:Y:S02]  /*7860*/  LDCU.64 UR4, c[0x0][0x890] ;  /* 0x00011200ff0477ac */ /* 0x000e640008000a00 */
[----:B-1----:R-:W-:-:S04]  /*7870*/  UISETP.NE.U32.AND UP0, UPT, UR4, URZ, UPT ;  /* 0x000000ff0400728c */ /* 0x002fc8000bf05070 */
[----:B------:R-:W-:-:S09]  /*7880*/  UISETP.NE.AND.EX UP0, UPT, UR5, URZ, UPT, UP0 ;  /* 0x000000ff0500728c */ /* 0x000fd2000bf05300 */
[----:B------:R-:W-:Y:S05]  /*7890*/  BRA.U UP0, `(.L_x_134) ;  /* 0x00000001000c7547 */ /* 0x000fea000b800000 */
[----:B------:R-:W-:-:S13]  /*78a0*/  FSETP.NEU.AND P0, PT, R35, RZ, PT ;  /* 0x000000ff2300720b */ /* 0x000fda0003f0d000 */
[----:B------:R-:W-:Y:S05]  /*78b0*/  @!P0 EXIT ;  /* 0x000000000000894d */ /* 0x000fea0003800000 */
[----:B------:R-:W-:Y:S05]  /*78c0*/  BRA `(.L_x_133) ;  /* 0x00000000002c7947 */ /* 0x000fea0003800000 */
.L_x_134:
[----:B------:R-:W-:Y:S01]  /*78d0*/  ISETP.NE.AND P0, PT, R78, RZ, PT ;  /* 0x000000ff4e00720c */ /* 0x000fe20003f05270 */
[----:B------:R-:W-:-:S12]  /*78e0*/  BSSY.RECONVERGENT B0, `(.L_x_133) ;  /* 0x0000009000007945 */ /* 0x000fd80003800200 */
[----:B------:R-:W-:Y:S05]  /*78f0*/  @P0 BRA `(.L_x_135) ;  /* 0x0000000000140947 */ /* 0x000fea0003800000 */
[----:B------:R-:W1:Y:S02]  /*7900*/  LDCU.64 UR4, c[0x0][0x888] ;  /* 0x00011100ff0477ac */ /* 0x000e640008000a00 */
[----:B-1----:R-:W-:-:S04]  /*7910*/  ISETP.NE.U32.AND P0, PT, RZ, UR4, PT ;  /* 0x00000004ff007c0c */ /* 0x002fc8000bf05070 */
[----:B------:R-:W-:-:S13]  /*7920*/  ISETP.NE.AND.EX P0, PT, RZ, UR5, PT, P0 ;  /* 0x00000005ff007c0c */ /* 0x000fda000bf05300 */
[----:B------:R-:W-:Y:S05]  /*7930*/  @!P0 EXIT ;  /* 0x000000000000894d */ /* 0x000fea0003800000 */
[----:B------:R-:W-:Y:S05]  /*7940*/  BRA `(.L_x_136) ;  /* 0x0000000000087947 */ /* 0x000fea0003800000 */
.L_x_135:
[----:B------:R-:W-:-:S13]  /*7950*/  FSETP.NEU.AND P0, PT, R35, RZ, PT ;  /* 0x000000ff2300720b */ /* 0x000fda0003f0d000 */
[----:B------:R-:W-:Y:S05]  /*7960*/  @!P0 EXIT ;  /* 0x000000000000894d */ /* 0x000fea0003800000 */
.L_x_136:
[----:B------:R-:W-:Y:S05]  /*7970*/  BSYNC.RECONVERGENT B0 ;  /* 0x0000000000007941 */ /* 0x000fea0003800200 */
.L_x_133:
[----:B------:R-:W-:Y:S01]  /*7980*/  ULEA UR4, UR49, UR48, 0x3 ;  /* 0x0000003031047291 */ /* 0x000fe2000f8e18ff */
[----:B------:R-:W-:-:S04]  /*7990*/  DEPBAR.LE SB0, 0x0 ;  /* 0x000080000000791a */ /* 0x000fc80000000000 */
[----:B------:R-:W-:-:S04]  /*79a0*/  UIADD3 UR4, UPT, UPT, UR4, 0x98, URZ ;  /* 0x0000009804047890 */ /* 0x000fc8000fffe0ff */
[----:B------:R-:W-:-:S09]  /*79b0*/  UPRMT UR4, UR37, 0x654, UR4 ;  /* 0x0000065425047896 */ /* 0x000fd20008000004 */
[----:B------:R-:W-:Y:S01]  /*79c0*/  SYNCS.ARRIVE.TRANS64.RED.A1T0 RZ, [UR4], RZ ;  /* 0x000000ffffff79a7 */ /* 0x000fe20008100404 */
[----:B------:R-:W-:Y:S05]  /*79d0*/  EXIT ;  /* 0x000000000000794d */ /* 0x000fea0003800000 */
.L_x_24:
[----:B--2---:R2:W4:Y:S02]  /*79e0*/  SYNCS.PHASECHK.TRANS64.TRYWAIT P0, [R2+URZ+0x130], R3 ;  /* 0x00013003020075a7 */ /* 0x00452400080011ff */
[----:B----4-:R-:W-:Y:S05]  /*79f0*/  @!P0 NANOSLEEP.SYNCS 0x989680 ;  /* 0x009896800000895d */ /* 0x010fea0003900000 */
[----:B------:R-:W4:Y:S02]  /*7a00*/  @!P0 SYNCS.PHASECHK.TRANS64 P0, [R2+URZ+0x130], R3 ;  /* 0x00013003020085a7 */ /* 0x000f2400080010ff */
[----:B----4-:R-:W-:Y:S05]  /*7a10*/  @!P0 BRA `(.L_x_24) ;  /* 0xfffffffc00f08947 */ /* 0x010fea000383ffff */
[----:B------:R-:W-:Y:S05]  /*7a20*/  BRA `(.L_x_137) ;  /* 0xffffff9c00907947 */ /* 0x000fea000383ffff */
.L_x_27:
[----:B------:R-:W-:-:S07]  /*7a30*/  MOV R2, UR33 ;  /* 0x0000002100027c02 */ /* 0x000fce0008000f00 */
.L_x_138:
[----:B-1----:R1:W2:Y:S02]  /*7a40*/  SYNCS.PHASECHK.TRANS64.TRYWAIT P0, [R2+URZ+0x40], R4 ;  /* 0x00004004020075a7 */ /* 0x0022a400080011ff */
[----:B--2---:R-:W-:Y:S05]  /*7a50*/  @!P0 NANOSLEEP.SYNCS 0x989680 ;  /* 0x009896800000895d */ /* 0x004fea0003900000 */
[----:B------:R-:W2:Y:S02]  /*7a60*/  @!P0 SYNCS.PHASECHK.TRANS64 P0, [R2+URZ+0x40], R4 ;  /* 0x00004004020085a7 */ /* 0x000ea400080010ff */
[----:B--2---:R-:W-:Y:S05]  /*7a70*/  @!P0 BRA `(.L_x_138) ;  /* 0xfffffffc00f08947 */ /* 0x004fea000383ffff */
[----:B------:R-:W-:Y:S05]  /*7a80*/  BRA `(.L_x_26) ;  /* 0xffffff9c00f87947 */ /* 0x000fea000383ffff */
.L_x_34:
[----:B-1----:R-:W-:-:S07]  /*7a90*/  MOV R2, UR33 ;  /* 0x0000002100027c02 */ /* 0x002fce0008000f00 */
.L_x_139:
[----:B-1----:R1:W2:Y:S02]  /*7aa0*/  SYNCS.PHASECHK.TRANS64.TRYWAIT P0, [R2+URZ+0x40], R4 ;  /* 0x00004004020075a7 */ /* 0x0022a400080011ff */
[----:B--2---:R-:W-:Y:S05]  /*7ab0*/  @!P0 NANOSLEEP.SYNCS 0x989680 ;  /* 0x009896800000895d */ /* 0x004fea0003900000 */
[----:B------:R-:W2:Y:S02]  /*7ac0*/  @!P0 SYNCS.PHASECHK.TRANS64 P0, [R2+URZ+0x40], R4 ;  /* 0x00004004020085a7 */ /* 0x000ea400080010ff */
[----:B--2---:R-:W-:Y:S05]  /*7ad0*/  @!P0 BRA `(.L_x_139) ;  /* 0xfffffffc00f08947 */ /* 0x004fea000383ffff */
[----:B------:R-:W-:Y:S05]  /*7ae0*/  BRA `(.L_x_33) ;  /* 0xffffffa000e47947 */ /* 0x000fea000383ffff */
.L_x_39:
[----:B-1----:R1:W2:Y:S02]  /*7af0*/  SYNCS.PHASECHK.TRANS64.TRYWAIT P0, [R2+URZ+0xc0], R3 ;  /* 0x0000c003020075a7 */ /* 0x0022a400080011ff */
[----:B--2---:R-:W-:Y:S05]  /*7b00*/  @!P0 NANOSLEEP.SYNCS 0x989680 ;  /* 0x009896800000895d */ /* 0x004fea0003900000 */
[----:B------:R-:W2:Y:S02]  /*7b10*/  @!P0 SYNCS.PHASECHK.TRANS64 P0, [R2+URZ+0xc0], R3 ;  /* 0x0000c003020085a7 */ /* 0x000ea400080010ff */
[----:B--2---:R-:W-:Y:S05]  /*7b20*/  @!P0 BRA `(.L_x_39) ;  /* 0xfffffffc00f08947 */ /* 0x004fea000383ffff */
[----:B------:R-:W-:Y:S05]  /*7b30*/  BRA `(.L_x_140) ;  /* 0xffffffa400b07947 */ /* 0x000fea000383ffff */
.L_x_43:
[----:B---3--:R-:W-:-:S07]  /*7b40*/  MOV R0, UR5 ;  /* 0x0000000500007c02 */ /* 0x008fce0008000f00 */
.L_x_141:
[----:B-1----:R1:W2:Y:S02]  /*7b50*/  SYNCS.PHASECHK.TRANS64.TRYWAIT P0, [R0+URZ], R2 ;  /* 0x00000002000075a7 */ /* 0x0022a400080011ff */
[----:B--2---:R-:W-:Y:S05]  /*7b60*/  @!P0 NANOSLEEP.SYNCS 0x989680 ;  /* 0x009896800000895d */ /* 0x004fea0003900000 */
[----:B------:R-:W2:Y:S02]  /*7b70*/  @!P0 SYNCS.PHASECHK.TRANS64 P0, [R0+URZ], R2 ;  /* 0x00000002000085a7 */ /* 0x000ea400080010ff */
[----:B--2---:R-:W-:Y:S05]  /*7b80*/  @!P0 BRA `(.L_x_141) ;  /* 0xfffffffc00f08947 */ /* 0x004fea000383ffff */
[----:B------:R-:W-:Y:S05]  /*7b90*/  BRA `(.L_x_142) ;  /* 0xffffffac00207947 */ /* 0x000fea000383ffff */
.L_x_44:
[----:B---3--:R-:W-:-:S07]  /*7ba0*/  MOV R0, UR5 ;  /* 0x0000000500007c02 */ /* 0x008fce0008000f00 */
.L_x_143:
[----:B-1----:R1:W2:Y:S02]  /*7bb0*/  SYNCS.PHASECHK.TRANS64.TRYWAIT P0, [R0+URZ], R3 ;  /* 0x00000003000075a7 */ /* 0x0022a400080011ff */
[----:B--2---:R-:W-:Y:S05]  /*7bc0*/  @!P0 NANOSLEEP.SYNCS 0x989680 ;  /* 0x009896800000895d */ /* 0x004fea0003900000 */
[----:B------:R-:W2:Y:S02]  /*7bd0*/  @!P0 SYNCS.PHASECHK.TRANS64 P0, [R0+URZ], R3 ;  /* 0x00000003000085a7 */ /* 0x000ea400080010ff */
[----:B--2---:R-:W-:Y:S05]  /*7be0*/  @!P0 BRA `(.L_x_143) ;  /* 0xfffffffc00f08947 */ /* 0x004fea000383ffff */
[----:B------:R-:W-:Y:S05]  /*7bf0*/  BRA `(.L_x_144) ;  /* 0xffffffac002c7947 */ /* 0x000fea000383ffff */
.L_x_45:
[----:B---3--:R-:W-:-:S07]  /*7c00*/  MOV R0, UR5 ;  /* 0x0000000500007c02 */ /* 0x008fce0008000f00 */
.L_x_145:
[----:B-1----:R1:W2:Y:S02]  /*7c10*/  SYNCS.PHASECHK.TRANS64.TRYWAIT P0, [R0+URZ], R3 ;  /* 0x00000003000075a7 */ /* 0x0022a400080011ff */
[----:B--2---:R-:W-:Y:S05]  /*7c20*/  @!P0 NANOSLEEP.SYNCS 0x989680 ;  /* 0x009896800000895d */ /* 0x004fea0003900000 */
[----:B------:R-:W2:Y:S02]  /*7c30*/  @!P0 SYNCS.PHASECHK.TRANS64 P0, [R0+URZ], R3 ;  /* 0x00000003000085a7 */ /* 0x000ea400080010ff */
[----:B--2---:R-:W-:Y:S05]  /*7c40*/  @!P0 BRA `(.L_x_145) ;  /* 0xfffffffc00f08947 */ /* 0x004fea000383ffff */
[----:B------:R-:W-:Y:S05]  /*7c50*/  BRA `(.L_x_146) ;  /* 0xffffffac00387947 */ /* 0x000fea000383ffff */
.L_x_46:
[----:B---3--:R-:W-:-:S07]  /*7c60*/  MOV R0, UR5 ;  /* 0x0000000500007c02 */ /* 0x008fce0008000f00 */
.L_x_147:
[----:B-1----:R1:W2:Y:S02]  /*7c70*/  SYNCS.PHASECHK.TRANS64.TRYWAIT P0, [R0+URZ], R3 ;  /* 0x00000003000075a7 */ /* 0x0022a400080011ff */
[----:B--2---:R-:W-:Y:S05]  /*7c80*/  @!P0 NANOSLEEP.SYNCS 0x989680 ;  /* 0x009896800000895d */ /* 0x004fea0003900000 */
[----:B------:R-:W2:Y:S02]  /*7c90*/  @!P0 SYNCS.PHASECHK.TRANS64 P0, [R0+URZ], R3 ;  /* 0x00000003000085a7 */ /* 0x000ea400080010ff */
[----:B--2---:R-:W-:Y:S05]  /*7ca0*/  @!P0 BRA `(.L_x_147) ;  /* 0xfffffffc00f08947 */ /* 0x004fea000383ffff */
[----:B------:R-:W-:Y:S05]  /*7cb0*/  BRA `(.L_x_148) ;  /* 0xffffffac00447947 */ /* 0x000fea000383ffff */
.L_x_47:
[----:B---3--:R-:W-:-:S07]  /*7cc0*/  MOV R0, UR5 ;  /* 0x0000000500007c02 */ /* 0x008fce0008000f00 */
.L_x_149:
[----:B-1----:R1:W2:Y:S02]  /*7cd0*/  SYNCS.PHASECHK.TRANS64.TRYWAIT P0, [R0+URZ], R3 ;  /* 0x00000003000075a7 */ /* 0x0022a400080011ff */
[----:B--2---:R-:W-:Y:S05]  /*7ce0*/  @!P0 NANOSLEEP.SYNCS 0x989680 ;  /* 0x009896800000895d */ /* 0x004fea0003900000 */
[----:B------:R-:W2:Y:S02]  /*7cf0*/  @!P0 SYNCS.PHASECHK.TRANS64 P0, [R0+URZ], R3 ;  /* 0x00000003000085a7 */ /* 0x000ea400080010ff */
[----:B--2---:R-:W-:Y:S05]  /*7d00*/  @!P0 BRA `(.L_x_149) ;  /* 0xfffffffc00f08947 */ /* 0x004fea000383ffff */
[----:B------:R-:W-:Y:S05]  /*7d10*/  BRA `(.L_x_150) ;  /* 0xffffffac00507947 */ /* 0x000fea000383ffff */
.L_x_48:
[----:B---3--:R-:W-:-:S07]  /*7d20*/  MOV R0, UR5 ;  /* 0x0000000500007c02 */ /* 0x008fce0008000f00 */
.L_x_151:
[----:B-1----:R1:W2:Y:S02]  /*7d30*/  SYNCS.PHASECHK.TRANS64.TRYWAIT P0, [R0+URZ], R3 ;  /* 0x00000003000075a7 */ /* 0x0022a400080011ff */
[----:B--2---:R-:W-:Y:S05]  /*7d40*/  @!P0 NANOSLEEP.SYNCS 0x989680 ;  /* 0x009896800000895d */ /* 0x004fea0003900000 */
[----:B------:R-:W2:Y:S02]  /*7d50*/  @!P0 SYNCS.PHASECHK.TRANS64 P0, [R0+URZ], R3 ;  /* 0x00000003000085a7 */ /* 0x000ea400080010ff */
[----:B--2---:R-:W-:Y:S05]  /*7d60*/  @!P0 BRA `(.L_x_151) ;  /* 0xfffffffc00f08947 */ /* 0x004fea000383ffff */
[----:B------:R-:W-:Y:S05]  /*7d70*/  BRA `(.L_x_152) ;  /* 0xffffffac005c7947 */ /* 0x000fea000383ffff */
.L_x_49:
[----:B---3--:R-:W-:-:S07]  /*7d80*/  MOV R0, UR5 ;  /* 0x0000000500007c02 */ /* 0x008fce0008000f00 */
.L_x_153:
[----:B-1----:R1:W2:Y:S02]  /*7d90*/  SYNCS.PHASECHK.TRANS64.TRYWAIT P0, [R0+URZ], R3 ;  /* 0x00000003000075a7 */ /* 0x0022a400080011ff */
[----:B--2---:R-:W-:Y:S05]  /*7da0*/  @!P0 NANOSLEEP.SYNCS 0x989680 ;  /* 0x009896800000895d */ /* 0x004fea0003900000 */
[----:B------:R-:W2:Y:S02]  /*7db0*/  @!P0 SYNCS.PHASECHK.TRANS64 P0, [R0+URZ], R3 ;  /* 0x00000003000085a7 */ /* 0x000ea400080010ff */
[----:B--2---:R-:W-:Y:S05]  /*7dc0*/  @!P0 BRA `(.L_x_153) ;  /* 0xfffffffc00f08947 */ /* 0x004fea000383ffff */
[----:B------:R-:W-:Y:S05]  /*7dd0*/  BRA `(.L_x_154) ;  /* 0xffffffac00687947 */ /* 0x000fea000383ffff */
.L_x_52:
[----:B-1----:R1:W2:Y:S02]  /*7de0*/  SYNCS.PHASECHK.TRANS64.TRYWAIT P0, [R0+URZ+0x120], R4 ;  /* 0x00012004000075a7 */ /* 0x0022a400080011ff */
[----:B--2---:R-:W-:Y:S05]  /*7df0*/  @!P0 NANOSLEEP.SYNCS 0x989680 ;  /* 0x009896800000895d */ /* 0x004fea0003900000 */
[----:B------:R-:W2:Y:S02]  /*7e00*/  @!P0 SYNCS.PHASECHK.TRANS64 P0, [R0+URZ+0x120], R4 ;  /* 0x00012004000085a7 */ /* 0x000ea400080010ff */
[----:B--2---:R-:W-:Y:S05]  /*7e10*/  @!P0 BRA `(.L_x_52) ;  /* 0xfffffffc00f08947 */ /* 0x004fea000383ffff */
[----:B------:R-:W-:Y:S05]  /*7e20*/  BRA `(.L_x_155) ;  /* 0xffffffac00c87947 */ /* 0x000fea000383ffff */
.L_x_53:
[----:B------:R-:W-:-:S07]  /*7e30*/  MOV R0, UR5 ;  /* 0x0000000500007c02 */ /* 0x000fce0008000f00 */
.L_x_156:
[----:B-1----:R1:W2:Y:S02]  /*7e40*/  SYNCS.PHASECHK.TRANS64.TRYWAIT P0, [R0+URZ+0xd0], R5 ;  /* 0x0000d005000075a7 */ /* 0x0022a400080011ff */
[----:B--2---:R-:W-:Y:S05]  /*7e50*/  @!P0 NANOSLEEP.SYNCS 0x989680 ;  /* 0x009896800000895d */ /* 0x004fea0003900000 */
[----:B------:R-:W2:Y:S02]  /*7e60*/  @!P0 SYNCS.PHASECHK.TRANS64 P0, [R0+URZ+0xd0], R5 ;  /* 0x0000d005000085a7 */ /* 0x000ea400080010ff */
[----:B--2---:R-:W-:Y:S05]  /*7e70*/  @!P0 BRA `(.L_x_156) ;  /* 0xfffffffc00f08947 */ /* 0x004fea000383ffff */
[----:B------:R-:W-:Y:S05]  /*7e80*/  BRA `(.L_x_157) ;  /* 0xffffffac00d87947 */ /* 0x000fea000383ffff */
.L_x_54:
[----:B-1----:R1:W2:Y:S02]  /*7e90*/  SYNCS.PHASECHK.TRANS64.TRYWAIT P1, [R0+URZ+0xc0], R4 ;  /* 0x0000c004000075a7 */ /* 0x0022a400080211ff */
[----:B--2---:R-:W-:Y:S05]  /*7ea0*/  @!P1 NANOSLEEP.SYNCS 0x989680 ;  /* 0x009896800000995d */ /* 0x004fea0003900000 */
[----:B------:R-:W2:Y:S02]  /*7eb0*/  @!P1 SYNCS.PHASECHK.TRANS64 P1, [R0+URZ+0xc0], R4 ;  /* 0x0000c004000095a7 */ /* 0x000ea400080210ff */
[----:B--2---:R-:W-:Y:S05]  /*7ec0*/  @!P1 BRA `(.L_x_54) ;  /* 0xfffffffc00f09947 */ /* 0x004fea000383ffff */
[----:B------:R-:W-:Y:S05]  /*7ed0*/  BRA `(.L_x_158) ;  /* 0xffffffb000087947 */ /* 0x000fea000383ffff */
.L_x_57:
[----:B------:R-:W-:-:S07]  /*7ee0*/  MOV R0, UR5 ;  /* 0x0000000500007c02 */ /* 0x000fce0008000f00 */
.L_x_159:
[----:B-1----:R1:W2:Y:S02]  /*7ef0*/  SYNCS.PHASECHK.TRANS64.TRYWAIT P0, [R0+URZ+0xd0], R2 ;  /* 0x0000d002000075a7 */ /* 0x0022a400080011ff */
[----:B--2---:R-:W-:Y:S05]  /*7f00*/  @!P0 NANOSLEEP.SYNCS 0x989680 ;  /* 0x009896800000895d */ /* 0x004fea0003900000 */
[----:B------:R-:W2:Y:S02]  /*7f10*/  @!P0 SYNCS.PHASECHK.TRANS64 P0, [R0+URZ+0xd0], R2 ;  /* 0x0000d002000085a7 */ /* 0x000ea400080010ff */
[----:B--2---:R-:W-:Y:S05]  /*7f20*/  @!P0 BRA `(.L_x_159) ;  /* 0xfffffffc00f08947 */ /* 0x004fea000383ffff */
[----:B------:R-:W-:Y:S05]  /*7f30*/  BRA `(.L_x_56) ;  /* 0xffffffb0005c7947 */ /* 0x000fea000383ffff */
.L_x_66:
[----:B-1----:R-:W-:-:S04]  /*7f40*/  MOV R4, UR6 ;  /* 0x0000000600047c02 */ /* 0x002fc80008000f00 */
[----:B------:R1:W2:Y:S03]  /*7f50*/  SYNCS.PHASECHK.TRANS64.TRYWAIT P0, [R4+URZ+0x8], R5 ;  /* 0x00000805040075a7 */ /* 0x0002a600080011ff */
[----:B--2---:R-:W-:Y:S05]  /*7f60*/  @!P0 NANOSLEEP.SYNCS 0x989680 ;  /* 0x009896800000895d */ /* 0x004fea0003900000 */
[----:B------:R-:W2:Y:S02]  /*7f70*/  @!P0 SYNCS.PHASECHK.TRANS64 P0, [R4+URZ+0x8], R5 ;  /* 0x00000805040085a7 */ /* 0x000ea400080010ff */
[----:B--2---:R-:W-:Y:S05]  /*7f80*/  @!P0 BRA `(.L_x_66) ;  /* 0xfffffffc00ec8947 */ /* 0x004fea000383ffff */
[----:B------:R-:W-:Y:S05]  /*7f90*/  BRA `(.L_x_65) ;  /* 0xffffffb400107947 */ /* 0x000fea000383ffff */
.L_x_68:
[----:B------:R-:W-:Y:S01]  /*7fa0*/  BSSY B0, `(.L_x_160) ;  /* 0x0000006000007945 */ /* 0x000fe20003800000 */
[----:B------:R-:W-:-:S07]  /*7fb0*/  MOV R15, 0xffffffff ;  /* 0xffffffff000f7802 */ /* 0x000fce0000000f00 */
[----:B-1---5:R-:W-:Y:S05]  /*7fc0*/  WARPSYNC.COLLECTIVE R15, `(.L_x_161) ;  /* 0x000000000f0c7348 */ /* 0x022fea0003c00000 */
[----:B------:R-:W-:Y:S02]  /*7fd0*/  ELECT P6, UR79, PT ;  /* 0x00000000004f782f */ /* 0x000fe400038c0000 */
[----:B------:R-:W-:Y:S01]  /*7fe0*/  MOV R14, UR79 ;  /* 0x0000004f000e7c02 */ /* 0x000fe20008000f00 */
[----:B-1---5:R-:W-:Y:S10]  /*7ff0*/  ENDCOLLECTIVE ;  /* 0x000000000000791b */ /* 0x022ff40003800000 */
.L_x_161:
[----:B------:R-:W-:Y:S05]  /*8000*/  BSYNC B0 ;  /* 0x0000000000007941 */ /* 0x000fea0003800000 */
.L_x_160:
[----:B------:R-:W-:Y:S05]  /*8010*/  BRA `(.L_x_162) ;  /* 0xffffffb400407947 */ /* 0x000fea000383ffff */
.L_x_70:
[----:B-1----:R-:W-:-:S04]  /*8020*/  MOV R2, UR6 ;  /* 0x0000000600027c02 */ /* 0x002fc80008000f00 */
[----:B------:R1:W2:Y:S03]  /*8030*/  SYNCS.PHASECHK.TRANS64.TRYWAIT P0, [R2+URZ+0x8], R3 ;  /* 0x00000803020075a7 */ /* 0x0002a600080011ff */
[----:B--2---:R-:W-:Y:S05]  /*8040*/  @!P0 NANOSLEEP.SYNCS 0x989680 ;  /* 0x009896800000895d */ /* 0x004fea0003900000 */
[----:B------:R-:W2:Y:S02]  /*8050*/  @!P0 SYNCS.PHASECHK.TRANS64 P0, [R2+URZ+0x8], R3 ;  /* 0x00000803020085a7 */ /* 0x000ea400080010ff */
[----:B--2---:R-:W-:Y:S05]  /*8060*/  @!P0 BRA `(.L_x_70) ;  /* 0xfffffffc00ec8947 */ /* 0x004fea000383ffff */
[----:B------:R-:W-:Y:S05]  /*8070*/  BRA `(.L_x_69) ;  /* 0xffffffb400447947 */ /* 0x000fea000383ffff */
.L_x_71:
[----:B-1----:R1:W2:Y:S02]  /*8080*/  SYNCS.PHASECHK.TRANS64.TRYWAIT P0, [R0+URZ+0xc0], R4 ;  /* 0x0000c004000075a7 */ /* 0x0022a400080011ff */
[----:B--2---:R-:W-:Y:S05]  /*8090*/  @!P0 NANOSLEEP.SYNCS 0x989680 ;  /* 0x009896800000895d */ /* 0x004fea0003900000 */
[----:B------:R-:W2:Y:S02]  /*80a0*/  @!P0 SYNCS.PHASECHK.TRANS64 P0, [R0+URZ+0xc0], R4 ;  /* 0x0000c004000085a7 */ /* 0x000ea400080010ff */
[----:B--2---:R-:W-:Y:S05]  /*80b0*/  @!P0 BRA `(.L_x_71) ;  /* 0xfffffffc00f08947 */ /* 0x004fea000383ffff */
[----:B------:R-:W-:Y:S05]  /*80c0*/  BRA `(.L_x_163) ;  /* 0xffffffb800507947 */ /* 0x000fea000383ffff */
.L_x_73:
[----:B------:R-:W-:-:S07]  /*80d0*/  MOV R0, UR8 ;  /* 0x0000000800007c02 */ /* 0x000fce0008000f00 */
.L_x_164:
[----:B-1----:R1:W2:Y:S02]  /*80e0*/  SYNCS.PHASECHK.TRANS64.TRYWAIT P0, [R0+URZ+0x100], R4 ;  /* 0x00010004000075a7 */ /* 0x0022a400080011ff */
[----:B--2---:R-:W-:Y:S05]  /*80f0*/  @!P0 NANOSLEEP.SYNCS 0x989680 ;  /* 0x009896800000895d */ /* 0x004fea0003900000 */
[----:B------:R-:W2:Y:S02]  /*8100*/  @!P0 SYNCS.PHASECHK.TRANS64 P0, [R0+URZ+0x100], R4 ;  /* 0x00010004000085a7 */ /* 0x000ea400080010ff */
[----:B--2---:R-:W-:Y:S05]  /*8110*/  @!P0 BRA `(.L_x_164) ;  /* 0xfffffffc00f08947 */ /* 0x004fea000383ffff */
[----:B------:R-:W-:Y:S05]  /*8120*/  BRA `(.L_x_165) ;  /* 0xffffffb8009c7947 */ /* 0x000fea000383ffff */
.L_x_76:
[----:B------:R-:W-:Y:S07]  /*8130*/  MOV R0, UR14 ;  /* 0x0000000e00007c02 */ /* 0x000fee0008000f00 */
.L_x_166:
[----:B-1----:R1:W2:Y:S02]  /*8140*/  SYNCS.PHASECHK.TRANS64.TRYWAIT P0, [R0+URZ], R4 ;  /* 0x00000004000075a7 */ /* 0x0022a400080011ff */
[----:B--2---:R-:W-:Y:S05]  /*8150*/  @!P0 NANOSLEEP.SYNCS 0x989680 ;  /* 0x009896800000895d */ /* 0x004fea0003900000 */
[----:B------:R-:W2:Y:S02]  /*8160*/  @!P0 SYNCS.PHASECHK.TRANS64 P0, [R0+URZ], R4 ;  /* 0x00000004000085a7 */ /* 0x000ea400080010ff */
[----:B--2---:R-:W-:Y:S05]  /*8170*/  @!P0 BRA `(.L_x_166) ;  /* 0xfffffffc00f08947 */ /* 0x004fea000383ffff */
[----:B------:R-:W-:Y:S05]  /*8180*/  BRA `(.L_x_75) ;  /* 0xffffffb800b07947 */ /* 0x000fea000383ffff */
.L_x_80:
[----:B-1----:R-:W-:-:S07]  /*8190*/  MOV R0, UR8 ;  /* 0x0000000800007c02 */ /* 0x002fce0008000f00 */
.L_x_167:
[----:B-1----:R1:W2:Y:S02]  /*81a0*/  SYNCS.PHASECHK.TRANS64.TRYWAIT P0, [R0+URZ], R2 ;  /* 0x00000002000075a7 */ /* 0x0022a400080011ff */
[----:B--2---:R-:W-:Y:S05]  /*81b0*/  @!P0 NANOSLEEP.SYNCS 0x989680 ;  /* 0x009896800000895d */ /* 0x004fea0003900000 */
[----:B------:R-:W2:Y:S02]  /*81c0*/  @!P0 SYNCS.PHASECHK.TRANS64 P0, [R0+URZ], R2 ;  /* 0x00000002000085a7 */ /* 0x000ea400080010ff */
[----:B--2---:R-:W-:Y:S05]  /*81d0*/  @!P0 BRA `(.L_x_167) ;  /* 0xfffffffc00f08947 */ /* 0x004fea000383ffff */
[----:B------:R-:W-:Y:S05]  /*81e0*/  BRA `(.L_x_168) ;  /* 0xffffffbc00f47947 */ /* 0x000fea000383ffff */
.L_x_81:
[----:B------:R-:W-:-:S07]  /*81f0*/  MOV R0, UR8 ;  /* 0x0000000800007c02 */ /* 0x000fce0008000f00 */
.L_x_169:
[----:B-1----:R1:W2:Y:S02]  /*8200*/  SYNCS.PHASECHK.TRANS64.TRYWAIT P0, [R0+URZ], R3 ;  /* 0x00000003000075a7 */ /* 0x0022a400080011ff */
[----:B--2---:R-:W-:Y:S05]  /*8210*/  @!P0 NANOSLEEP.SYNCS 0x989680 ;  /* 0x009896800000895d */ /* 0x004fea0003900000 */
[----:B------:R-:W2:Y:S02]  /*8220*/  @!P0 SYNCS.PHASECHK.TRANS64 P0, [R0+URZ], R3 ;  /* 0x00000003000085a7 */ /* 0x000ea400080010ff */
[----:B--2---:R-:W-:Y:S05]  /*8230*/  @!P0 BRA `(.L_x_169) ;  /* 0xfffffffc00f08947 */ /* 0x004fea000383ffff */
[----:B------:R-:W-:Y:S05]  /*8240*/  BRA `(.L_x_170) ;  /* 0xffffffc000007947 */ /* 0x000fea000383ffff */
.L_x_82:
[----:B------:R-:W-:-:S07]  /*8250*/  MOV R0, UR8 ;  /* 0x0000000800007c02 */ /* 0x000fce0008000f00 */
.L_x_171:
[----:B-1----:R1:W2:Y:S02]  /*8260*/  SYNCS.PHASECHK.TRANS64.TRYWAIT P0, [R0+URZ], R3 ;  /* 0x00000003000075a7 */ /* 0x0022a400080011ff */
[----:B--2---:R-:W-:Y:S05]  /*8270*/  @!P0 NANOSLEEP.SYNCS 0x989680 ;  /* 0x009896800000895d */ /* 0x004fea0003900000 */
[----:B------:R-:W2:Y:S02]  /*8280*/  @!P0 SYNCS.PHASECHK.TRANS64 P0, [R0+URZ], R3 ;  /* 0x00000003000085a7 */ /* 0x000ea400080010ff */
[----:B--2---:R-:W-:Y:S05]  /*8290*/  @!P0 BRA `(.L_x_171) ;  /* 0xfffffffc00f08947 */ /* 0x004fea000383ffff */
[----:B------:R-:W-:Y:S05]  /*82a0*/  BRA `(.L_x_172) ;  /* 0xffffffc0000c7947 */ /* 0x000fea000383ffff */
.L_x_85:
[----:B------:R-:W-:-:S07]  /*82b0*/  MOV R0, UR7 ;  /* 0x0000000700007c02 */ /* 0x000fce0008000f00 */
.L_x_173:
[----:B-1----:R1:W2:Y:S02]  /*82c0*/  SYNCS.PHASECHK.TRANS64.TRYWAIT P1, [R0+URZ+0x140], R2 ;  /* 0x00014002000075a7 */ /* 0x0022a400080211ff */
[----:B--2---:R-:W-:Y:S05]  /*82d0*/  @!P1 NANOSLEEP.SYNCS 0x989680 ;  /* 0x009896800000995d */ /* 0x004fea0003900000 */
[----:B------:R-:W2:Y:S02]  /*82e0*/  @!P1 SYNCS.PHASECHK.TRANS64 P1, [R0+URZ+0x140], R2 ;  /* 0x00014002000095a7 */ /* 0x000ea400080210ff */
[----:B--2---:R-:W-:Y:S05]  /*82f0*/  @!P1 BRA `(.L_x_173) ;  /* 0xfffffffc00f09947 */ /* 0x004fea000383ffff */
[----:B------:R-:W-:Y:S05]  /*8300*/  BRA `(.L_x_174) ;  /* 0xffffffc000587947 */ /* 0x000fea000383ffff */
.L_x_90:
[----:B--2---:R2:W4:Y:S02]  /*8310*/  SYNCS.PHASECHK.TRANS64.TRYWAIT P0, [R0+URZ+0xc0], R2 ;  /* 0x0000c002000075a7 */ /* 0x00452400080011ff */
[----:B----4-:R-:W-:Y:S05]  /*8320*/  @!P0 NANOSLEEP.SYNCS 0x989680 ;  /* 0x009896800000895d */ /* 0x010fea0003900000 */
[----:B------:R-:W4:Y:S02]  /*8330*/  @!P0 SYNCS.PHASECHK.TRANS64 P0, [R0+URZ+0xc0], R2 ;  /* 0x0000c002000085a7 */ /* 0x000f2400080010ff */
[----:B----4-:R-:W-:Y:S05]  /*8340*/  @!P0 BRA `(.L_x_90) ;  /* 0xfffffffc00f08947 */ /* 0x010fea000383ffff */
[----:B------:R-:W-:Y:S05]  /*8350*/  BRA `(.L_x_175) ;  /* 0xffffffc400587947 */ /* 0x000fea000383ffff */
.L_x_93:
[----:B------:R-:W-:Y:S07]  /*8360*/  MOV R0, UR6 ;  /* 0x0000000600007c02 */ /* 0x000fee0008000f00 */
.L_x_176:
[----:B--2---:R2:W4:Y:S02]  /*8370*/  SYNCS.PHASECHK.TRANS64.TRYWAIT P0, [R0+URZ+0xb8], R2 ;  /* 0x0000b802000075a7 */ /* 0x00452400080011ff */
[----:B----4-:R-:W-:Y:S05]  /*8380*/  @!P0 NANOSLEEP.SYNCS 0x989680 ;  /* 0x009896800000895d */ /* 0x010fea0003900000 */
[----:B------:R-:W4:Y:S02]  /*8390*/  @!P0 SYNCS.PHASECHK.TRANS64 P0, [R0+URZ+0xb8], R2 ;  /* 0x0000b802000085a7 */ /* 0x000f2400080010ff */
[----:B----4-:R-:W-:Y:S05]  /*83a0*/  @!P0 BRA `(.L_x_176) ;  /* 0xfffffffc00f08947 */ /* 0x010fea000383ffff */
[----:B------:R-:W-:Y:S05]  /*83b0*/  BRA `(.L_x_92) ;  /* 0xffffffc800387947 */ /* 0x000fea000383ffff */
.L_x_96:
[----:B------:R-:W-:Y:S07]  /*83c0*/  MOV R0, UR15 ;  /* 0x0000000f00007c02 */ /* 0x000fee0008000f00 */
.L_x_177:
[----:B-1----:R1:W2:Y:S02]  /*83d0*/  SYNCS.PHASECHK.TRANS64.TRYWAIT P0, [R0+URZ+0x98], R9 ;  /* 0x00009809000075a7 */ /* 0x0022a400080011ff */
[----:B--2---:R-:W-:Y:S05]  /*83e0*/  @!P0 NANOSLEEP.SYNCS 0x989680 ;  /* 0x009896800000895d */ /* 0x004fea0003900000 */
[----:B------:R-:W2:Y:S02]  /*83f0*/  @!P0 SYNCS.PHASECHK.TRANS64 P0, [R0+URZ+0x98], R9 ;  /* 0x00009809000085a7 */ /* 0x000ea400080010ff */
[----:B--2---:R-:W-:Y:S05]  /*8400*/  @!P0 BRA `(.L_x_177) ;  /* 0xfffffffc00f08947 */ /* 0x004fea000383ffff */
[----:B------:R-:W-:Y:S05]  /*8410*/  BRA `(.L_x_178) ;  /* 0xffffffc800b07947 */ /* 0x000fea000383ffff */
.L_x_97:
[----:B------:R-:W-:Y:S07]  /*8420*/  MOV R0, UR13 ;  /* 0x0000000d00007c02 */ /* 0x000fee0008000f00 */
.L_x_179:
[----:B-1----:R1:W2:Y:S02]  /*8430*/  SYNCS.PHASECHK.TRANS64.TRYWAIT P0, [R0+URZ+0x98], R14 ;  /* 0x0000980e000075a7 */ /* 0x0022a400080011ff */
[----:B--2---:R-:W-:Y:S05]  /*8440*/  @!P0 NANOSLEEP.SYNCS 0x989680 ;  /* 0x009896800000895d */ /* 0x004fea0003900000 */
[----:B------:R-:W2:Y:S02]  /*8450*/  @!P0 SYNCS.PHASECHK.TRANS64 P0, [R0+URZ+0x98], R14 ;  /* 0x0000980e000085a7 */ /* 0x000ea400080010ff */
[----:B--2---:R-:W-:Y:S05]  /*8460*/  @!P0 BRA `(.L_x_179) ;  /* 0xfffffffc00f08947 */ /* 0x004fea000383ffff */
[----:B------:R-:W-:Y:S05]  /*8470*/  BRA `(.L_x_180) ;  /* 0xffffffcc006c7947 */ /* 0x000fea000383ffff */
.L_x_99:
[----:B------:R-:W-:-:S07]  /*8480*/  MOV R0, UR4 ;  /* 0x0000000400007c02 */ /* 0x000fce0008000f00 */
.L_x_181:
[----:B-1----:R1:W4:Y:S02]  /*8490*/  SYNCS.PHASECHK.TRANS64.TRYWAIT P0, [R0+URZ], R2 ;  /* 0x00000002000075a7 */ /* 0x00232400080011ff */
[----:B----4-:R-:W-:Y:S05]  /*84a0*/  @!P0 NANOSLEEP.SYNCS 0x989680 ;  /* 0x009896800000895d */ /* 0x010fea0003900000 */
[----:B------:R-:W4:Y:S02]  /*84b0*/  @!P0 SYNCS.PHASECHK.TRANS64 P0, [R0+URZ], R2 ;  /* 0x00000002000085a7 */ /* 0x000f2400080010ff */
[----:B----4-:R-:W-:Y:S05]  /*84c0*/  @!P0 BRA `(.L_x_181) ;  /* 0xfffffffc00f08947 */ /* 0x010fea000383ffff */
[----:B------:R-:W-:Y:S05]  /*84d0*/  BRA `(.L_x_182) ;  /* 0xffffffd000147947 */ /* 0x000fea000383ffff */
.L_x_100:
[----:B------:R-:W-:-:S07]  /*84e0*/  MOV R0, UR4 ;  /* 0x0000000400007c02 */ /* 0x000fce0008000f00 */
.L_x_183:
[----:B-1----:R1:W4:Y:S02]  /*84f0*/  SYNCS.PHASECHK.TRANS64.TRYWAIT P0, [R0+URZ], R2 ;  /* 0x00000002000075a7 */ /* 0x00232400080011ff */
[----:B----4-:R-:W-:Y:S05]  /*8500*/  @!P0 NANOSLEEP.SYNCS 0x989680 ;  /* 0x009896800000895d */ /* 0x010fea0003900000 */
[----:B------:R-:W4:Y:S02]  /*8510*/  @!P0 SYNCS.PHASECHK.TRANS64 P0, [R0+URZ], R2 ;  /* 0x00000002000085a7 */ /* 0x000f2400080010ff */
[----:B----4-:R-:W-:Y:S05]  /*8520*/  @!P0 BRA `(.L_x_183) ;  /* 0xfffffffc00f08947 */ /* 0x010fea000383ffff */
[----:B------:R-:W-:Y:S05]  /*8530*/  BRA `(.L_x_184) ;  /* 0xffffffd000207947 */ /* 0x000fea000383ffff */
.L_x_102:
[----:B--2---:R2:W3:Y:S02]  /*8540*/  SYNCS.PHASECHK.TRANS64.TRYWAIT P0, [R0+URZ+0xc0], R2 ;  /* 0x0000c002000075a7 */ /* 0x0044e400080011ff */
[----:B---3--:R-:W-:Y:S05]  /*8550*/  @!P0 NANOSLEEP.SYNCS 0x989680 ;  /* 0x009896800000895d */ /* 0x008fea0003900000 */
[----:B------:R-:W3:Y:S02]  /*8560*/  @!P0 SYNCS.PHASECHK.TRANS64 P0, [R0+URZ+0xc0], R2 ;  /* 0x0000c002000085a7 */ /* 0x000ee400080010ff */
[----:B---3--:R-:W-:Y:S05]  /*8570*/  @!P0 BRA `(.L_x_102) ;  /* 0xfffffffc00f08947 */ /* 0x008fea000383ffff */
[----:B------:R-:W-:Y:S05]  /*8580*/  BRA `(.L_x_185) ;  /* 0xffffffd400187947 */ /* 0x000fea000383ffff */
.L_x_112:
[----:B-1----:R1:W3:Y:S02]  /*8590*/  SYNCS.PHASECHK.TRANS64.TRYWAIT P1, [R0+URZ+0x80], R3 ;  /* 0x00008003000075a7 */ /* 0x0022e400080211ff */
[----:B---3--:R-:W-:Y:S05]  /*85a0*/  @!P1 NANOSLEEP.SYNCS 0x989680 ;  /* 0x009896800000995d */ /* 0x008fea0003900000 */
[----:B------:R-:W3:Y:S02]  /*85b0*/  @!P1 SYNCS.PHASECHK.TRANS64 P1, [R0+URZ+0x80], R3 ;  /* 0x00008003000095a7 */ /* 0x000ee400080210ff */
[----:B---3--:R-:W-:Y:S05]  /*85c0*/  @!P1 BRA `(.L_x_112) ;  /* 0xfffffffc00f09947 */ /* 0x008fea000383ffff */
[----:B------:R-:W-:Y:S05]  /*85d0*/  BRA `(.L_x_111) ;  /* 0xffffffe000487947 */ /* 0x000fea000383ffff */
.L_x_114:
[----:B-1----:R1:W4:Y:S02]  /*85e0*/  SYNCS.PHASECHK.TRANS64.TRYWAIT P0, [R81+URZ+0xe0], R2 ;  /* 0x0000e002510075a7 */ /* 0x00232400080011ff */
[----:B----4-:R-:W-:Y:S05]  /*85f0*/  @!P0 NANOSLEEP.SYNCS 0x989680 ;  /* 0x009896800000895d */ /* 0x010fea0003900000 */
[----:B------:R-:W4:Y:S02]  /*8600*/  @!P0 SYNCS.PHASECHK.TRANS64 P0, [R81+URZ+0xe0], R2 ;  /* 0x0000e002510085a7 */ /* 0x000f2400080010ff */
[----:B----4-:R-:W-:Y:S05]  /*8610*/  @!P0 BRA `(.L_x_114) ;  /* 0xfffffffc00f08947 */ /* 0x010fea000383ffff */
[----:B------:R-:W-:Y:S05]  /*8620*/  BRA `(.L_x_113) ;  /* 0xffffffe000807947 */ /* 0x000fea000383ffff */
.L_x_125:
[----:B-1----:R1:W2:Y:S02]  /*8630*/  SYNCS.PHASECHK.TRANS64.TRYWAIT P0, [R2+URZ+0x80], R91 ;  /* 0x0000805b020075a7 */ /* 0x0022a400080011ff */
[----:B--2---:R-:W-:Y:S05]  /*8640*/  @!P0 NANOSLEEP.SYNCS 0x989680 ;  /* 0x009896800000895d */ /* 0x004fea0003900000 */
[----:B------:R-:W2:Y:S02]  /*8650*/  @!P0 SYNCS.PHASECHK.TRANS64 P0, [R2+URZ+0x80], R91 ;  /* 0x0000805b020085a7 */ /* 0x000ea400080010ff */
[----:B--2---:R-:W-:Y:S05]  /*8660*/  @!P0 BRA `(.L_x_125) ;  /* 0xfffffffc00f08947 */ /* 0x004fea000383ffff */
[----:B------:R-:W-:Y:S05]  /*8670*/  BRA `(.L_x_124) ;  /* 0xffffffe800407947 */ /* 0x000fea000383ffff */
        .weak           $__internal_0_$__cuda_sm10x_tcgen05_guardrail_trap_col_being_dealloced_not_returned_by_alloc
        .type           $__internal_0_$__cuda_sm10x_tcgen05_guardrail_trap_col_being_dealloced_not_returned_by_alloc,@function
        .size           $__internal_0_$__cuda_sm10x_tcgen05_guardrail_trap_col_being_dealloced_not_returned_by_alloc,($__internal_1_$__cuda_sm10x_tcgen05_guardrail_trap_phase_invalid_during_alloc - $__internal_0_$__cuda_sm10x_tcgen05_guardrail_trap_col_being_dealloced_not_returned_by_alloc)
$__internal_0_$__cuda_sm10x_tcgen05_guardrail_trap_col_being_dealloced_not_returned_by_alloc:
[----:B------:R-:W-:Y:S05]  /*8680*/  BPT.TRAP 0x1 ;  /* 0x000000040000795c */ /* 0x000fea0000300000 */
[----:B------:R-:W-:-:S04]  /*8690*/  HFMA2 R3, -RZ, RZ, 0, 0 ;  /* 0x00000000ff037431 */ /* 0x000fc800000001ff */
[----:B------:R-:W-:Y:S05]  /*86a0*/  RET.REL.NODEC R2 `(_ZN7cutlass13device_kernelINS_4gemm6kernel13GemmUniversalIN4cute5tupleIJiiiiEEENS1_10collective13CollectiveMmaINS1_35MainloopSm100TmaUmmaWarpSpecializedILi8ELi2ELi4ENS5_IJNS4_1CILi2EEENSA_ILi1EEESC_EEEEENS5_IJNSA_ILi128EEENSA_ILi64EEESG_EEEfNS5_IJlSC_lEEEfSI_NS4_8TiledMMAINS4_8MMA_AtomIJNS4_23SM100_MMA_TF32_2x1SM_SSINS_10tfloat32_tESM_fLi128ELi64ELNS4_4UMMA5MajorE0ELSO_0ELNSN_7ScaleInE0ELSP_0EEEEEENS4_6LayoutINS5_IJSC_SC_SC_EEENS5_IJNSA_ILi0EEESU_SU_EEEEENS5_IJNS4_10UnderscoreESX_SX_EEEEENS4_18SM100_TMA_2SM_LOADENS4_14ComposedLayoutINS4_7SwizzleILi3ELi4ELi3EEENS4_18smem_ptr_flag_bitsILi32EEENSS_INS5_IJNSA_ILi8EEENSA_ILi32EEEEEENS5_IJS17_SC_EEEEEEEvNS4_8identityES10_S1B_vS1C_EENS_8epilogue10collective18CollectiveEpilogueINS1E_23Sm100TmaWarpSpecializedILi3ELi2ELi16ELb1ELb0EEEJNS5_IJSG_SG_SG_EEENS5_IJNSS_ISG_SC_EENSS_INS5_IJNSA_ILi16EEESB_EEENS5_IJSC_S17_EEEEEEEEfSI_fSI_NS1E_6fusion15FusionCallbacksIS1I_NS1Q_17LinearCombinationIffffLNS_15FloatRoundStyleE2EEES1J_S1P_JEEENS4_5SM1004TMEM4LOAD26SM100_TMEM_LOAD_32dp32b16xENS4_13SM90_TMA_LOADENS11_INS12_ILi2ELi4ELi3EEES15_NSS_INS5_IJS16_S1L_EEENS5_IJS1L_SC_EEEEEEENS4_39AutoVectorizingCopyWithAssumedAlignmentILi128EEENS4_14SM90_TMA_STOREES25_S27_S27_EEEvvEEEEvNT_6ParamsE) ;  /* 0xffffff7802547950 */ /* 0x000fea0003c3ffff */
        .weak           $__internal_1_$__cuda_sm10x_tcgen05_guardrail_trap_phase_invalid_during_alloc
        .type           $__internal_1_$__cuda_sm10x_tcgen05_guardrail_trap_phase_invalid_during_alloc,@function
        .size           $__internal_1_$__cuda_sm10x_tcgen05_guardrail_trap_phase_invalid_during_alloc,($__internal_2_$__cuda_sm10x_tcgen05_guardrail_trap_unallocated_columns_being_dealloced - $__internal_1_$__cuda_sm10x_tcgen05_guardrail_trap_phase_invalid_during_alloc)
$__internal_1_$__cuda_sm10x_tcgen05_guardrail_trap_phase_invalid_during_alloc:
[----:B------:R-:W-:Y:S05]  /*86b0*/  BPT.TRAP 0x1 ;  /* 0x000000040000795c */ /* 0x000fea0000300000 */
[----:B------:R-:W-:-:S04]  /*86c0*/  MOV R3, 0x0 ;  /* 0x0000000000037802 */ /* 0x000fc80000000f00 */
[----:B------:R-:W-:Y:S05]  /*86d0*/  RET.REL.NODEC R2 `(_ZN7cutlass13device_kernelINS_4gemm6kernel13GemmUniversalIN4cute5tupleIJiiiiEEENS1_10collective13CollectiveMmaINS1_35MainloopSm100TmaUmmaWarpSpecializedILi8ELi2ELi4ENS5_IJNS4_1CILi2EEENSA_ILi1EEESC_EEEEENS5_IJNSA_ILi128EEENSA_ILi64EEESG_EEEfNS5_IJlSC_lEEEfSI_NS4_8TiledMMAINS4_8MMA_AtomIJNS4_23SM100_MMA_TF32_2x1SM_SSINS_10tfloat32_tESM_fLi128ELi64ELNS4_4UMMA5MajorE0ELSO_0ELNSN_7ScaleInE0ELSP_0EEEEEENS4_6LayoutINS5_IJSC_SC_SC_EEENS5_IJNSA_ILi0EEESU_SU_EEEEENS5_IJNS4_10UnderscoreESX_SX_EEEEENS4_18SM100_TMA_2SM_LOADENS4_14ComposedLayoutINS4_7SwizzleILi3ELi4ELi3EEENS4_18smem_ptr_flag_bitsILi32EEENSS_INS5_IJNSA_ILi8EEENSA_ILi32EEEEEENS5_IJS17_SC_EEEEEEEvNS4_8identityES10_S1B_vS1C_EENS_8epilogue10collective18CollectiveEpilogueINS1E_23Sm100TmaWarpSpecializedILi3ELi2ELi16ELb1ELb0EEEJNS5_IJSG_SG_SG_EEENS5_IJNSS_ISG_SC_EENSS_INS5_IJNSA_ILi16EEESB_EEENS5_IJSC_S17_EEEEEEEEfSI_fSI_NS1E_6fusion15FusionCallbacksIS1I_NS1Q_17LinearCombinationIffffLNS_15FloatRoundStyleE2EEES1J_S1P_JEEENS4_5SM1004TMEM4LOAD26SM100_TMEM_LOAD_32dp32b16xENS4_13SM90_TMA_LOADENS11_INS12_ILi2ELi4ELi3EEES15_NSS_INS5_IJS16_S1L_EEENS5_IJS1L_SC_EEEEEEENS4_39AutoVectorizingCopyWithAssumedAlignmentILi128EEENS4_14SM90_TMA_STOREES25_S27_S27_EEEvvEEEEvNT_6ParamsE) ;  /* 0xffffff7802487950 */ /* 0x000fea0003c3ffff */
        .weak           $__internal_2_$__cuda_sm10x_tcgen05_guardrail_trap_unallocated_columns_being_dealloced
        .type           $__internal_2_$__cuda_sm10x_tcgen05_guardrail_trap_unallocated_columns_being_dealloced,@function
        .size           $__internal_2_$__cuda_sm10x_tcgen05_guardrail_trap_unallocated_columns_being_dealloced,(.L_x_187 - $__internal_2_$__cuda_sm10x_tcgen05_guardrail_trap_unallocated_columns_being_dealloced)
$__internal_2_$__cuda_sm10x_tcgen05_guardrail_trap_unallocated_columns_being_dealloced:
[----:B------:R-:W-:Y:S05]  /*86e0*/  BPT.TRAP 0x1 ;  /* 0x000000040000795c */ /* 0x000fea0000300000 */
[----:B------:R-:W-:-:S04]  /*86f0*/  HFMA2 R3, -RZ, RZ, 0, 0 ;  /* 0x00000000ff037431 */ /* 0x000fc800000001ff */
[----:B------:R-:W-:Y:S05]  /*8700*/  RET.REL.NODEC R2 `(_ZN7cutlass13device_kernelINS_4gemm6kernel13GemmUniversalIN4cute5tupleIJiiiiEEENS1_10collective13CollectiveMmaINS1_35MainloopSm100TmaUmmaWarpSpecializedILi8ELi2ELi4ENS5_IJNS4_1CILi2EEENSA_ILi1EEESC_EEEEENS5_IJNSA_ILi128EEENSA_ILi64EEESG_EEEfNS5_IJlSC_lEEEfSI_NS4_8TiledMMAINS4_8MMA_AtomIJNS4_23SM100_MMA_TF32_2x1SM_SSINS_10tfloat32_tESM_fLi128ELi64ELNS4_4UMMA5MajorE0ELSO_0ELNSN_7ScaleInE0ELSP_0EEEEEENS4_6LayoutINS5_IJSC_SC_SC_EEENS5_IJNSA_ILi0EEESU_SU_EEEEENS5_IJNS4_10UnderscoreESX_SX_EEEEENS4_18SM100_TMA_2SM_LOADENS4_14ComposedLayoutINS4_7SwizzleILi3ELi4ELi3EEENS4_18smem_ptr_flag_bitsILi32EEENSS_INS5_IJNSA_ILi8EEENSA_ILi32EEEEEENS5_IJS17_SC_EEEEEEEvNS4_8identityES10_S1B_vS1C_EENS_8epilogue10collective18CollectiveEpilogueINS1E_23Sm100TmaWarpSpecializedILi3ELi2ELi16ELb1ELb0EEEJNS5_IJSG_SG_SG_EEENS5_IJNSS_ISG_SC_EENSS_INS5_IJNSA_ILi16EEESB_EEENS5_IJSC_S17_EEEEEEEEfSI_fSI_NS1E_6fusion15FusionCallbacksIS1I_NS1Q_17LinearCombinationIffffLNS_15FloatRoundStyleE2EEES1J_S1P_JEEENS4_5SM1004TMEM4LOAD26SM100_TMEM_LOAD_32dp32b16xENS4_13SM90_TMA_LOADENS11_INS12_ILi2ELi4ELi3EEES15_NSS_INS5_IJS16_S1L_EEENS5_IJS1L_SC_EEEEEEENS4_39AutoVectorizingCopyWithAssumedAlignmentILi128EEENS4_14SM90_TMA_STOREES25_S27_S27_EEEvvEEEEvNT_6ParamsE) ;  /* 0xffffff78023c7950 */ /* 0x000fea0003c3ffff */
.L_x_186:
[----:B------:R-:W-:-:S00]  /*8710*/  BRA `(.L_x_186) ;  /* 0xfffffffc00fc7947 */ /* 0x000fc0000383ffff */
[----:B------:R-:W-:-:S00]  /*8720*/  NOP ;  /* 0x0000000000007918 */ /* 0x000fc00000000000 */
        /* <DEDUP_REMOVED lines=13> */
.L_x_187:


//--------------------- .nv.global.init           --------------------------
	.section	.nv.global.init,"aw",@progbits
.nv.global.init:
	.type		$str$27,@object
	.size		$str$27,($str$28 - $str$27)
$str$27:
        /*0000*/ 	.byte	0x28, 0x61, 0x64, 0x64, 0x72, 0x65, 0x73, 0x73, 0x20, 0x26, 0x20, 0x6d, 0x61, 0x73, 0x6b, 0x29
        /*0010*/ 	.byte	0x20, 0x3d, 0x3d, 0x20, 0x30, 0x00
	.type		$str$28,@object
	.size		$str$28,($str$26 - $str$28)
$str$28:
        /*0016*/ 	.byte	0x2f, 0x74, 0x6d, 0x70, 0x2f, 0x63, 0x75, 0x74, 0x6c, 0x61, 0x73, 0x73, 0x5f, 0x73, 0x77, 0x65
        /*0026*/ 	.byte	0x65, 0x70, 0x5f, 0x73, 0x72, 0x63, 0x2f, 0x69, 0x6e, 0x63, 0x6c, 0x75, 0x64, 0x65, 0x2f, 0x63
        /*0036*/ 	.byte	0x75, 0x74, 0x65, 0x2f, 0x70, 0x6f, 0x69, 0x6e, 0x74, 0x65, 0x72, 0x5f, 0x66, 0x6c, 0x61, 0x67
        /*0046*/ 	.byte	0x67, 0x65, 0x64, 0x2e, 0x68, 0x70, 0x70, 0x00
	.type		$str$26,@object
	.size		$str$26,($str$25 - $str$26)
$str$26:
        /*004e*/ 	.byte	0x2f, 0x74, 0x6d, 0x70, 0x2f, 0x63, 0x75, 0x74, 0x6c, 0x61, 0x73, 0x73, 0x5f, 0x73, 0x77, 0x65
        /*005e*/ 	.byte	0x65, 0x70, 0x5f, 0x73, 0x72, 0x63, 0x2f, 0x69, 0x6e, 0x63, 0x6c, 0x75, 0x64, 0x65, 0x2f, 0x63
        /*006e*/ 	.byte	0x75, 0x74, 0x65, 0x2f, 0x61, 0x74, 0x6f, 0x6d, 0x2f, 0x63, 0x6f, 0x70, 0x79, 0x5f, 0x74, 0x72
        /*007e*/ 	.byte	0x61, 0x69, 0x74, 0x73, 0x5f, 0x73, 0x6d, 0x31, 0x30, 0x30, 0x2e, 0x68, 0x70, 0x70, 0x00
	.type		$str$25,@object
	.size		$str$25,(__unnamed_1 - $str$25)
$str$25:
        /*008d*/ 	.byte	0x28, 0x28, 0x75, 0x69, 0x6e, 0x74, 0x33, 0x32, 0x5f, 0x74, 0x28, 0x74, 0x68, 0x72, 0x65, 0x61
        /*009d*/ 	.byte	0x64, 0x49, 0x64, 0x78, 0x2e, 0x78, 0x29, 0x20, 0x2f, 0x20, 0x33, 0x32, 0x29, 0x20, 0x25, 0x20
        /*00ad*/ 	.byte	0x34, 0x29, 0x20, 0x3d, 0x3d, 0x20, 0x28, 0x28, 0x28, 0x74, 0x6d, 0x65, 0x6d, 0x5f, 0x61, 0x64
        /*00bd*/ 	.byte	0x64, 0x72, 0x20, 0x3e, 0x3e, 0x20, 0x31, 0x36, 0x29, 0x20, 0x2f, 0x20, 0x33, 0x32, 0x29, 0x20
        /*00cd*/ 	.byte	0x25, 0x20, 0x34, 0x29, 0x00
	.type		__unnamed_1,@object
	.size		__unnamed_1,(__unnamed_2 - __unnamed_1)
__unnamed_1:
        /*00d2*/ 	.byte	0x61, 0x75, 0x74, 0x6f, 0x20, 0x63, 0x75, 0x74, 0x65, 0x3a, 0x3a, 0x61, 0x73, 0x5f, 0x70, 0x6f
        /* <DEDUP_REMOVED lines=23> */
        /*0252*/ 	.byte	0x3a, 0x3a, 0x43, 0x3c, 0x32, 0x30, 0x34, 0x38, 0x3e, 0x3e, 0x3e, 0x3e, 0x5d, 0x00
	.type		__unnamed_2,@object
	.size		__unnamed_2,(.L_2 - __unnamed_2)
__unnamed_2:
        /* <DEDUP_REMOVED lines=42> */
        /*0500*/ 	.byte	0x3e, 0x5d, 0x00
.L_2:


//--------------------- .nv.shared._ZN7cutlass13device_kernelINS_4gemm6kernel13GemmUniversalIN4cute5tupleIJiiiiEEENS1_10collective13CollectiveMmaINS1_35MainloopSm100TmaUmmaWarpSpecializedILi8ELi2ELi4ENS5_IJNS4_1CILi2EEENSA_ILi1EEESC_EEEEENS5_IJNSA_ILi128EEENSA_ILi64EEESG_EEEfNS5_IJlSC_lEEEfSI_NS4_8TiledMMAINS4_8MMA_AtomIJNS4_23SM100_MMA_TF32_2x1SM_SSINS_10tfloat32_tESM_fLi128ELi64ELNS4_4UMMA5MajorE0ELSO_0ELNSN_7ScaleInE0ELSP_0EEEEEENS4_6LayoutINS5_IJSC_SC_SC_EEENS5_IJNSA_ILi0EEESU_SU_EEEEENS5_IJNS4_10UnderscoreESX_SX_EEEEENS4_18SM100_TMA_2SM_LOADENS4_14ComposedLayoutINS4_7SwizzleILi3ELi4ELi3EEENS4_18smem_ptr_flag_bitsILi32EEENSS_INS5_IJNSA_ILi8EEENSA_ILi32EEEEEENS5_IJS17_SC_EEEEEEEvNS4_8identityES10_S1B_vS1C_EENS_8epilogue10collective18CollectiveEpilogueINS1E_23Sm100TmaWarpSpecializedILi3ELi2ELi16ELb1ELb0EEEJNS5_IJSG_SG_SG_EEENS5_IJNSS_ISG_SC_EENSS_INS5_IJNSA_ILi16EEESB_EEENS5_IJSC_S17_EEEEEEEEfSI_fSI_NS1E_6fusion15FusionCallbacksIS1I_NS1Q_17LinearCombinationIffffLNS_15FloatRoundStyleE2EEES1J_S1P_JEEENS4_5SM1004TMEM4LOAD26SM100_TMEM_LOAD_32dp32b16xENS4_13SM90_TMA_LOADENS11_INS12_ILi2ELi4ELi3EEES15_NSS_INS5_IJS16_S1L_EEENS5_IJS1L_SC_EEEEEEENS4_39AutoVectorizingCopyWithAssumedAlignmentILi128EEENS4_14SM90_TMA_STOREES25_S27_S27_EEEvvEEEEvNT_6ParamsE --------------------------
	.section	.nv.shared._ZN7cutlass13device_kernelINS_4gemm6kernel13GemmUniversalIN4cute5tupleIJiiiiEEENS1_10collective13CollectiveMmaINS1_35MainloopSm100TmaUmmaWarpSpecializedILi8ELi2ELi4ENS5_IJNS4_1CILi2EEENSA_ILi1EEESC_EEEEENS5_IJNSA_ILi128EEENSA_ILi64EEESG_EEEfNS5_IJlSC_lEEEfSI_NS4_8TiledMMAINS4_8MMA_AtomIJNS4_23SM100_MMA_TF32_2x1SM_SSINS_10tfloat32_tESM_fLi128ELi64ELNS4_4UMMA5MajorE0ELSO_0ELNSN_7ScaleInE0ELSP_0EEEEEENS4_6LayoutINS5_IJSC_SC_SC_EEENS5_IJNSA_ILi0EEESU_SU_EEEEENS5_IJNS4_10UnderscoreESX_SX_EEEEENS4_18SM100_TMA_2SM_LOADENS4_14ComposedLayoutINS4_7SwizzleILi3ELi4ELi3EEENS4_18smem_ptr_flag_bitsILi32EEENSS_INS5_IJNSA_ILi8EEENSA_ILi32EEEEEENS5_IJS17_SC_EEEEEEEvNS4_8identityES10_S1B_vS1C_EENS_8epilogue10collective18CollectiveEpilogueINS1E_23Sm100TmaWarpSpecializedILi3ELi2ELi16ELb1ELb0EEEJNS5_IJSG_SG_SG_EEENS5_IJNSS_ISG_SC_EENSS_INS5_IJNSA_ILi16EEESB_EEENS5_IJSC_S17_EEEEEEEEfSI_fSI_NS1E_6fusion15FusionCallbacksIS1I_NS1Q_17LinearCombinationIffffLNS_15FloatRoundStyleE2EEES1J_S1P_JEEENS4_5SM1004TMEM4LOAD26SM100_TMEM_LOAD_32dp32b16xENS4_13SM90_TMA_LOADENS11_INS12_ILi2ELi4ELi3EEES15_NSS_INS5_IJS16_S1L_EEENS5_IJS1L_SC_EEEEEEENS4_39AutoVectorizingCopyWithAssumedAlignmentILi128EEENS4_14SM90_TMA_STOREES25_S27_S27_EEEvvEEEEvNT_6ParamsE,"aw",@nobits
	.sectionflags	@""
	.align	16
	.zero		1024


//--------------------- .nv.shared.reserved.0     --------------------------
	.section	.nv.shared.reserved.0,"aw",@nobits
	.weak		__nv_reservedSMEM_offset_0_alias
	.size		__nv_reservedSMEM_offset_0_alias, 0, 64
	.other		__nv_reservedSMEM_offset_0_alias,@"STO_CUDA_RESERVED_SHARED STV_DEFAULT"
__nv_reservedSMEM_offset_0_alias:
	.zero		0
.nv.shared.reserved.0:
	.zero		64
	.weak		__nv_reservedSMEM_tcgen05_partition
	.type		__nv_reservedSMEM_tcgen05_partition,@object
	.size		__nv_reservedSMEM_tcgen05_partition,(.L_0 - __nv_reservedSMEM_tcgen05_partition)
__nv_reservedSMEM_tcgen05_partition:
	.zero		32
.L_0:


//--------------------- .nv.global                --------------------------
	.section	.nv.global,"aw",@nobits
.nv.global:
	.type		_ZN40_INTERNAL_9718a400_4_k_cu_cc20cd1b_260774cute1_E,@object
	.size		_ZN40_INTERNAL_9718a400_4_k_cu_cc20cd1b_260774cute1_E,(_ZN40_INTERNAL_9718a400_4_k_cu_cc20cd1b_260774cuda3std3__45__cpo6cbeginE - _ZN40_INTERNAL_9718a400_4_k_cu_cc20cd1b_260774cute1_E)
_ZN40_INTERNAL_9718a400_4_k_cu_cc20cd1b_260774cute1_E:
	.zero		1
	.type		_ZN40_INTERNAL_9718a400_4_k_cu_cc20cd1b_260774cuda3std3__45__cpo6cbeginE,@object
	.size		_ZN40_INTERNAL_9718a400_4_k_cu_cc20cd1b_260774cuda3std3__45__cpo6cbeginE,(_ZN40_INTERNAL_9718a400_4_k_cu_cc20cd1b_260774cuda3std3__48in_placeE - _ZN40_INTERNAL_9718a400_4_k_cu_cc20cd1b_260774cuda3std3__45__cpo6cbeginE)
_ZN40_INTERNAL_9718a400_4_k_cu_cc20cd1b_260774cuda3std3__45__cpo6cbeginE:
	.zero		1
	.type		_ZN40_INTERNAL_9718a400_4_k_cu_cc20cd1b_260774cuda3std3__48in_placeE,@object
	.size		_ZN40_INTERNAL_9718a400_4_k_cu_cc20cd1b_260774cuda3std3__48in_placeE,(_ZN40_INTERNAL_9718a400_4_k_cu_cc20cd1b_260774cuda3std6ranges3__45__cpo9iter_moveE - _ZN40_INTERNAL_9718a400_4_k_cu_cc20cd1b_260774cuda3std3__48in_placeE)
_ZN40_INTERNAL_9718a400_4_k_cu_cc20cd1b_260774cuda3std3__48in_placeE:
	.zero		1
	.type		_ZN40_INTERNAL_9718a400_4_k_cu_cc20cd1b_260774cuda3std6ranges3__45__cpo9iter_moveE,@object
	.size		_ZN40_INTERNAL_9718a400_4_k_cu_cc20cd1b_260774cuda3std6ranges3__45__cpo9iter_moveE,(_ZN40_INTERNAL_9718a400_4_k_cu_cc20cd1b_260774cuda3std3__45__cpo5beginE - _ZN40_INTERNAL_9718a400_4_k_cu_cc20cd1b_260774cuda3std6ranges3__45__cpo9iter_moveE)
_ZN40_INTERNAL_9718a400_4_k_cu_cc20cd1b_260774cuda3std6ranges3__45__cpo9iter_moveE:
	.zero		1
	.type		_ZN40_INTERNAL_9718a400_4_k_cu_cc20cd1b_260774cuda3std3__45__cpo5beginE,@object
	.size		_ZN40_INTERNAL_9718a400_4_k_cu_cc20cd1b_260774cuda3std3__45__cpo5beginE,(_ZN40_INTERNAL_9718a400_4_k_cu_cc20cd1b_260774cuda3std3__442_GLOBAL__N__9718a400_4_k_cu_cc20cd1b_260776ignoreE - _ZN40_INTERNAL_9718a400_4_k_cu_cc20cd1b_260774cuda3std3__45__cpo5beginE)
_ZN40_INTERNAL_9718a400_4_k_cu_cc20cd1b_260774cuda3std3__45__cpo5beginE:
	.zero		1
	.type		_ZN40_INTERNAL_9718a400_4_k_cu_cc20cd1b_260774cuda3std3__442_GLOBAL__N__9718a400_4_k_cu_cc20cd1b_260776ignoreE,@object
	.size		_ZN40_INTERNAL_9718a400_4_k_cu_cc20cd1b_260774cuda3std3__442_GLOBAL__N__9718a400_4_k_cu_cc20cd1b_260776ignoreE,(_ZN40_INTERNAL_9718a400_4_k_cu_cc20cd1b_260774cute7productE - _ZN40_INTERNAL_9718a400_4_k_cu_cc20cd1b_260774cuda3std3__442_GLOBAL__N__9718a400_4_k_cu_cc20cd1b_260776ignoreE)
_ZN40_INTERNAL_9718a400_4_k_cu_cc20cd1b_260774cuda3std3__442_GLOBAL__N__9718a400_4_k_cu_cc20cd1b_260776ignoreE:
	.zero		1
	.type		_ZN40_INTERNAL_9718a400_4_k_cu_cc20cd1b_260774cute7productE,@object
	.size		_ZN40_INTERNAL_9718a400_4_k_cu_cc20cd1b_260774cute7productE,(_ZN40_INTERNAL_9718a400_4_k_cu_cc20cd1b_260774cuda3std3__45__cpo3endE - _ZN40_INTERNAL_9718a400_4_k_cu_cc20cd1b_260774cute7productE)
_ZN40_INTERNAL_9718a400_4_k_cu_cc20cd1b_260774cute7productE:
	.zero		1
	.type		_ZN40_INTERNAL_9718a400_4_k_cu_cc20cd1b_260774cuda3std3__45__cpo3endE,@object
	.size		_ZN40_INTERNAL_9718a400_4_k_cu_cc20cd1b_260774cuda3std3__45__cpo3endE,(_ZN40_INTERNAL_9718a400_4_k_cu_cc20cd1b_260774cuda3std3__419piecewise_constructE - _ZN40_INTERNAL_9718a400_4_k_cu_cc20cd1b_260774cuda3std3__45__cpo3endE)
_ZN40_INTERNAL_9718a400_4_k_cu_cc20cd1b_260774cuda3std3__45__cpo3endE:
	.zero		1
	.type		_ZN40_INTERNAL_9718a400_4_k_cu_cc20cd1b_260774cuda3std3__419piecewise_constructE,@object
	.size		_ZN40_INTERNAL_9718a400_4_k_cu_cc20cd1b_260774cuda3std3__419piecewise_constructE,(_ZN40_INTERNAL_9718a400_4_k_cu_cc20cd1b_260774cuda3std3__45__cpo4cendE - _ZN40_INTERNAL_9718a400_4_k_cu_cc20cd1b_260774cuda3std3__419piecewise_constructE)
_ZN40_INTERNAL_9718a400_4_k_cu_cc20cd1b_260774cuda3std3__419piecewise_constructE:
	.zero		1
	.type		_ZN40_INTERNAL_9718a400_4_k_cu_cc20cd1b_260774cuda3std3__45__cpo4cendE,@object
	.size		_ZN40_INTERNAL_9718a400_4_k_cu_cc20cd1b_260774cuda3std3__45__cpo4cendE,(_ZN40_INTERNAL_9718a400_4_k_cu_cc20cd1b_260774cuda3std6ranges3__45__cpo4swapE - _ZN40_INTERNAL_9718a400_4_k_cu_cc20cd1b_260774cuda3std3__45__cpo4cendE)
_ZN40_INTERNAL_9718a400_4_k_cu_cc20cd1b_260774cuda3std3__45__cpo4cendE:
	.zero		1
	.type		_ZN40_INTERNAL_9718a400_4_k_cu_cc20cd1b_260774cuda3std6ranges3__45__cpo4swapE,@object
	.size		_ZN40_INTERNAL_9718a400_4_k_cu_cc20cd1b_260774cuda3std6ranges3__45__cpo4swapE,(.L_10 - _ZN40_INTERNAL_9718a400_4_k_cu_cc20cd1b_260774cuda3std6ranges3__45__cpo4swapE)
_ZN40_INTERNAL_9718a400_4_k_cu_cc20cd1b_260774cuda3std6ranges3__45__cpo4swapE:
	.zero		1
.L_10:


//--------------------- .nv.constant0._ZN7cutlass13device_kernelINS_4gemm6kernel13GemmUniversalIN4cute5tupleIJiiiiEEENS1_10collective13CollectiveMmaINS1_35MainloopSm100TmaUmmaWarpSpecializedILi8ELi2ELi4ENS5_IJNS4_1CILi2EEENSA_ILi1EEESC_EEEEENS5_IJNSA_ILi128EEENSA_ILi64EEESG_EEEfNS5_IJlSC_lEEEfSI_NS4_8TiledMMAINS4_8MMA_AtomIJNS4_23SM100_MMA_TF32_2x1SM_SSINS_10tfloat32_tESM_fLi128ELi64ELNS4_4UMMA5MajorE0ELSO_0ELNSN_7ScaleInE0ELSP_0EEEEEENS4_6LayoutINS5_IJSC_SC_SC_EEENS5_IJNSA_ILi0EEESU_SU_EEEEENS5_IJNS4_10UnderscoreESX_SX_EEEEENS4_18SM100_TMA_2SM_LOADENS4_14ComposedLayoutINS4_7SwizzleILi3ELi4ELi3EEENS4_18smem_ptr_flag_bitsILi32EEENSS_INS5_IJNSA_ILi8EEENSA_ILi32EEEEEENS5_IJS17_SC_EEEEEEEvNS4_8identityES10_S1B_vS1C_EENS_8epilogue10collective18CollectiveEpilogueINS1E_23Sm100TmaWarpSpecializedILi3ELi2ELi16ELb1ELb0EEEJNS5_IJSG_SG_SG_EEENS5_IJNSS_ISG_SC_EENSS_INS5_IJNSA_ILi16EEESB_EEENS5_IJSC_S17_EEEEEEEEfSI_fSI_NS1E_6fusion15FusionCallbacksIS1I_NS1Q_17LinearCombinationIffffLNS_15FloatRoundStyleE2EEES1J_S1P_JEEENS4_5SM1004TMEM4LOAD26SM100_TMEM_LOAD_32dp32b16xENS4_13SM90_TMA_LOADENS11_INS12_ILi2ELi4ELi3EEES15_NSS_INS5_IJS16_S1L_EEENS5_IJS1L_SC_EEEEEEENS4_39AutoVectorizingCopyWithAssumedAlignmentILi128EEENS4_14SM90_TMA_STOREES25_S27_S27_EEEvvEEEEvNT_6ParamsE --------------------------
	.section	.nv.constant0._ZN7cutlass13device_kernelINS_4gemm6kernel13GemmUniversalIN4cute5tupleIJiiiiEEENS1_10collective13CollectiveMmaINS1_35MainloopSm100TmaUmmaWarpSpecializedILi8ELi2ELi4ENS5_IJNS4_1CILi2EEENSA_ILi1EEESC_EEEEENS5_IJNSA_ILi128EEENSA_ILi64EEESG_EEEfNS5_IJlSC_lEEEfSI_NS4_8TiledMMAINS4_8MMA_AtomIJNS4_23SM100_MMA_TF32_2x1SM_SSINS_10tfloat32_tESM_fLi128ELi64ELNS4_4UMMA5MajorE0ELSO_0ELNSN_7ScaleInE0ELSP_0EEEEEENS4_6LayoutINS5_IJSC_SC_SC_EEENS5_IJNSA_ILi0EEESU_SU_EEEEENS5_IJNS4_10UnderscoreESX_SX_EEEEENS4_18SM100_TMA_2SM_LOADENS4_14ComposedLayoutINS4_7SwizzleILi3ELi4ELi3EEENS4_18smem_ptr_flag_bitsILi32EEENSS_INS5_IJNSA_ILi8EEENSA_ILi32EEEEEENS5_IJS17_SC_EEEEEEEvNS4_8identityES10_S1B_vS1C_EENS_8epilogue10collective18CollectiveEpilogueINS1E_23Sm100TmaWarpSpecializedILi3ELi2ELi16ELb1ELb0EEEJNS5_IJSG_SG_SG_EEENS5_IJNSS_ISG_SC_EENSS_INS5_IJNSA_ILi16EEESB_EEENS5_IJSC_S17_EEEEEEEEfSI_fSI_NS1E_6fusion15FusionCallbacksIS1I_NS1Q_17LinearCombinationIffffLNS_15FloatRoundStyleE2EEES1J_S1P_JEEENS4_5SM1004TMEM4LOAD26SM100_TMEM_LOAD_32dp32b16xENS4_13SM90_TMA_LOADENS11_INS12_ILi2ELi4ELi3EEES15_NSS_INS5_IJS16_S1L_EEENS5_IJS1L_SC_EEEEEEENS4_39AutoVectorizingCopyWithAssumedAlignmentILi128EEENS4_14SM90_TMA_STOREES25_S27_S27_EEEvvEEEEvNT_6ParamsE,"a",@progbits
	.sectionflags	@""
	.align	4
.nv.constant0._ZN7cutlass13device_kernelINS_4gemm6kernel13GemmUniversalIN4cute5tupleIJiiiiEEENS1_10collective13CollectiveMmaINS1_35MainloopSm100TmaUmmaWarpSpecializedILi8ELi2ELi4ENS5_IJNS4_1CILi2EEENSA_ILi1EEESC_EEEEENS5_IJNSA_ILi128EEENSA_ILi64EEESG_EEEfNS5_IJlSC_lEEEfSI_NS4_8TiledMMAINS4_8MMA_AtomIJNS4_23SM100_MMA_TF32_2x1SM_SSINS_10tfloat32_tESM_fLi128ELi64ELNS4_4UMMA5MajorE0ELSO_0ELNSN_7ScaleInE0ELSP_0EEEEEENS4_6LayoutINS5_IJSC_SC_SC_EEENS5_IJNSA_ILi0EEESU_SU_EEEEENS5_IJNS4_10UnderscoreESX_SX_EEEEENS4_18SM100_TMA_2SM_LOADENS4_14ComposedLayoutINS4_7SwizzleILi3ELi4ELi3EEENS4_18smem_ptr_flag_bitsILi32EEENSS_INS5_IJNSA_ILi8EEENSA_ILi32EEEEEENS5_IJS17_SC_EEEEEEEvNS4_8identityES10_S1B_vS1C_EENS_8epilogue10collective18CollectiveEpilogueINS1E_23Sm100TmaWarpSpecializedILi3ELi2ELi16ELb1ELb0EEEJNS5_IJSG_SG_SG_EEENS5_IJNSS_ISG_SC_EENSS_INS5_IJNSA_ILi16EEESB_EEENS5_IJSC_S17_EEEEEEEEfSI_fSI_NS1E_6fusion15FusionCallbacksIS1I_NS1Q_17LinearCombinationIffffLNS_15FloatRoundStyleE2EEES1J_S1P_JEEENS4_5SM1004TMEM4LOAD26SM100_TMEM_LOAD_32dp32b16xENS4_13SM90_TMA_LOADENS11_INS12_ILi2ELi4ELi3EEES15_NSS_INS5_IJS16_S1L_EEENS5_IJS1L_SC_EEEEEEENS4_39AutoVectorizingCopyWithAssumedAlignmentILi128EEENS4_14SM90_TMA_STOREES25_S27_S27_EEEvvEEEEvNT_6ParamsE:
	.zero		2944


//--------------------- SYMBOLS --------------------------

	.type		.nv.reservedSmem.offset0,@object
	.size		.nv.reservedSmem.offset0,0x4
	.type		.nv.reservedSmem.cap,@object
	.size		.nv.reservedSmem.cap,0x4
	.type		__assertfail,@function
